//
// Generated by NVIDIA NVVM Compiler
//
// Compiler Build ID: CL-36424714
// Cuda compilation tools, release 13.0, V13.0.88
// Based on NVVM 20.0.0
//

.version 9.0
.target sm_100
.address_size 64

	// .globl	batchGradientsKernel
.extern .func  (.param .b32 func_retval0) vprintf
(
	.param .b64 vprintf_param_0,
	.param .b64 vprintf_param_1
)
;
.global .align 1 .b8 $str[26] = {65, 104, 111, 121, 32, 102, 114, 111, 109, 32, 98, 97, 116, 99, 104, 71, 114, 97, 100, 105, 101, 110, 116, 115, 33};

.visible .entry batchGradientsKernel(
	.param .u32 batchGradientsKernel_param_0,
	.param .u64 .ptr .align 1 batchGradientsKernel_param_1,
	.param .u64 .ptr .align 1 batchGradientsKernel_param_2,
	.param .u32 batchGradientsKernel_param_3,
	.param .u32 batchGradientsKernel_param_4,
	.param .u64 .ptr .align 1 batchGradientsKernel_param_5,
	.param .u64 .ptr .align 1 batchGradientsKernel_param_6,
	.param .u32 batchGradientsKernel_param_7,
	.param .u32 batchGradientsKernel_param_8,
	.param .u64 .ptr .align 1 batchGradientsKernel_param_9,
	.param .u64 .ptr .align 1 batchGradientsKernel_param_10,
	.param .u32 batchGradientsKernel_param_11,
	.param .u32 batchGradientsKernel_param_12,
	.param .u64 .ptr .align 1 batchGradientsKernel_param_13,
	.param .u64 .ptr .align 1 batchGradientsKernel_param_14,
	.param .u32 batchGradientsKernel_param_15,
	.param .u32 batchGradientsKernel_param_16,
	.param .u64 .ptr .align 1 batchGradientsKernel_param_17,
	.param .f64 batchGradientsKernel_param_18
)
{
	.reg .pred 	%p<24>;
	.reg .b32 	%r<67>;
	.reg .b64 	%rd<131>;
	.reg .b64 	%fd<70>;

	ld.param.u32 	%r25, [batchGradientsKernel_param_0];
	ld.param.u64 	%rd10, [batchGradientsKernel_param_1];
	ld.param.u64 	%rd11, [batchGradientsKernel_param_2];
	ld.param.u32 	%r17, [batchGradientsKernel_param_3];
	ld.param.u32 	%r18, [batchGradientsKernel_param_4];
	ld.param.u64 	%rd5, [batchGradientsKernel_param_6];
	ld.param.u32 	%r19, [batchGradientsKernel_param_7];
	ld.param.u32 	%r20, [batchGradientsKernel_param_8];
	ld.param.u64 	%rd7, [batchGradientsKernel_param_10];
	ld.param.u32 	%r21, [batchGradientsKernel_param_11];
	ld.param.u32 	%r22, [batchGradientsKernel_param_12];
	ld.param.u64 	%rd8, [batchGradientsKernel_param_13];
	ld.param.u64 	%rd9, [batchGradientsKernel_param_14];
	ld.param.u32 	%r23, [batchGradientsKernel_param_15];
	ld.param.u32 	%r24, [batchGradientsKernel_param_16];
	ld.param.u64 	%rd12, [batchGradientsKernel_param_17];
	ld.param.f64 	%fd16, [batchGradientsKernel_param_18];
	cvta.to.global.u64 	%rd1, %rd10;
	cvta.to.global.u64 	%rd2, %rd11;
	cvta.to.global.u64 	%rd3, %rd12;
	mov.u32 	%r26, %ctaid.x;
	mov.u32 	%r27, %ntid.x;
	mov.u32 	%r28, %tid.x;
	mad.lo.s32 	%r1, %r26, %r27, %r28;
	setp.ge.s32 	%p1, %r1, %r25;
	@%p1 bra 	$L__BB0_31;
	mov.u64 	%rd13, $str;
	cvta.global.u64 	%rd14, %rd13;
	{ // callseq 0, 0
	.param .b64 param0;
	st.param.b64 	[param0], %rd14;
	.param .b64 param1;
	st.param.b64 	[param1], 0;
	.param .b32 retval0;
	call.uni (retval0), 
	vprintf, 
	(
	param0, 
	param1
	);
	ld.param.b32 	%r30, [retval0];
	} // callseq 0
	ld.global.u32 	%r32, [%rd3+24];
	div.s32 	%r29, %r1, %r32;
	mul.lo.s32 	%r33, %r29, %r32;
	sub.s32 	%r34, %r1, %r33;
	ld.global.u32 	%r2, [%rd3+20];
	div.s32 	%r3, %r34, %r2;
	ld.global.u32 	%r4, [%rd3+16];
	div.s32 	%r35, %r34, %r4;
	ld.global.u32 	%r5, [%rd3+8];
	rem.s32 	%r6, %r35, %r5;
	mad.lo.s32 	%r7, %r3, %r18, %r6;
	mul.lo.s32 	%r36, %r35, %r4;
	sub.s32 	%r37, %r34, %r36;
	ld.global.u32 	%r8, [%rd3];
	div.s32 	%r9, %r37, %r8;
	mad.lo.s32 	%r38, %r3, %r17, %r6;
	mul.wide.s32 	%rd15, %r38, 4;
	add.s64 	%rd16, %rd2, %rd15;
	ld.global.u32 	%r39, [%rd16];
	rem.s32 	%r10, %r34, %r8;
	mad.lo.s32 	%r11, %r39, %r9, %r10;
	setp.eq.s32 	%p2, %r29, 2;
	@%p2 bra 	$L__BB0_22;
	setp.eq.s32 	%p3, %r29, 1;
	@%p3 bra 	$L__BB0_13;
	setp.ne.s32 	%p4, %r29, 0;
	@%p4 bra 	$L__BB0_31;
	rem.s32 	%r53, %r1, %r4;
	div.s32 	%r12, %r53, %r8;
	ld.global.u32 	%r13, [%rd3+4];
	mul.wide.s32 	%rd87, %r7, 4;
	add.s64 	%rd88, %rd2, %rd87;
	ld.global.u32 	%r14, [%rd88];
	setp.eq.s32 	%p18, %r13, 1;
	mov.f64 	%fd67, 0d0000000000000000;
	@%p18 bra 	$L__BB0_12;
	setp.ne.s32 	%p19, %r12, 0;
	@%p19 bra 	$L__BB0_7;
	mul.wide.s32 	%rd113, %r7, 8;
	add.s64 	%rd114, %rd1, %rd113;
	ld.global.u64 	%rd115, [%rd114];
	add.s32 	%r62, %r14, %r11;
	mul.wide.s32 	%rd116, %r62, 8;
	add.s64 	%rd117, %rd115, %rd116;
	ld.f64 	%fd65, [%rd117];
	mul.wide.s32 	%rd118, %r11, 8;
	add.s64 	%rd119, %rd115, %rd118;
	ld.f64 	%fd66, [%rd119];
	sub.f64 	%fd67, %fd65, %fd66;
	bra.uni 	$L__BB0_12;
$L__BB0_7:
	add.s32 	%r54, %r13, -1;
	setp.ne.s32 	%p20, %r12, %r54;
	@%p20 bra 	$L__BB0_9;
	mul.wide.s32 	%rd106, %r7, 8;
	add.s64 	%rd107, %rd1, %rd106;
	ld.global.u64 	%rd108, [%rd107];
	mul.wide.s32 	%rd109, %r11, 8;
	add.s64 	%rd110, %rd108, %rd109;
	ld.f64 	%fd63, [%rd110];
	sub.s32 	%r61, %r11, %r14;
	mul.wide.s32 	%rd111, %r61, 8;
	add.s64 	%rd112, %rd108, %rd111;
	ld.f64 	%fd64, [%rd112];
	sub.f64 	%fd67, %fd63, %fd64;
	bra.uni 	$L__BB0_12;
$L__BB0_9:
	setp.ne.s32 	%p21, %r12, 1;
	add.s32 	%r55, %r13, -2;
	setp.ne.s32 	%p22, %r12, %r55;
	and.pred  	%p23, %p21, %p22;
	@%p23 bra 	$L__BB0_11;
	mul.wide.s32 	%rd99, %r7, 8;
	add.s64 	%rd100, %rd1, %rd99;
	ld.global.u64 	%rd101, [%rd100];
	add.s32 	%r59, %r14, %r11;
	mul.wide.s32 	%rd102, %r59, 8;
	add.s64 	%rd103, %rd101, %rd102;
	ld.f64 	%fd60, [%rd103];
	sub.s32 	%r60, %r11, %r14;
	mul.wide.s32 	%rd104, %r60, 8;
	add.s64 	%rd105, %rd101, %rd104;
	ld.f64 	%fd61, [%rd105];
	sub.f64 	%fd62, %fd60, %fd61;
	mul.f64 	%fd67, %fd62, 0d3FE0000000000000;
	bra.uni 	$L__BB0_12;
$L__BB0_11:
	mul.wide.s32 	%rd89, %r7, 8;
	add.s64 	%rd90, %rd1, %rd89;
	ld.global.u64 	%rd91, [%rd90];
	shl.b32 	%r56, %r14, 1;
	sub.s32 	%r57, %r11, %r56;
	mul.wide.s32 	%rd92, %r57, 8;
	add.s64 	%rd93, %rd91, %rd92;
	ld.f64 	%fd52, [%rd93];
	mul.wide.s32 	%rd94, %r14, 8;
	add.s64 	%rd95, %rd93, %rd94;
	ld.f64 	%fd53, [%rd95];
	mul.f64 	%fd54, %fd53, 0d4020000000000000;
	sub.f64 	%fd55, %fd52, %fd54;
	add.s32 	%r58, %r14, %r11;
	mul.wide.s32 	%rd96, %r58, 8;
	add.s64 	%rd97, %rd91, %rd96;
	ld.f64 	%fd56, [%rd97];
	fma.rn.f64 	%fd57, %fd56, 0d4020000000000000, %fd55;
	add.s64 	%rd98, %rd97, %rd94;
	ld.f64 	%fd58, [%rd98];
	sub.f64 	%fd59, %fd57, %fd58;
	div.rn.f64 	%fd67, %fd59, 0d4028000000000000;
$L__BB0_12:
	ld.param.u64 	%rd129, [batchGradientsKernel_param_5];
	mad.lo.s32 	%r63, %r3, %r20, %r6;
	cvta.to.global.u64 	%rd120, %rd129;
	mul.wide.s32 	%rd121, %r63, 8;
	add.s64 	%rd122, %rd120, %rd121;
	ld.global.u64 	%rd123, [%rd122];
	mad.lo.s32 	%r64, %r3, %r19, %r6;
	cvta.to.global.u64 	%rd124, %rd5;
	mul.wide.s32 	%rd125, %r64, 4;
	add.s64 	%rd126, %rd124, %rd125;
	ld.global.u32 	%r65, [%rd126];
	mad.lo.s32 	%r66, %r65, %r9, %r10;
	mul.wide.s32 	%rd127, %r66, 8;
	add.s64 	%rd128, %rd123, %rd127;
	st.f64 	[%rd128], %fd67;
	bra.uni 	$L__BB0_31;
$L__BB0_13:
	rem.s32 	%r15, %r1, %r8;
	setp.eq.s32 	%p12, %r8, 1;
	mov.f64 	%fd68, 0d0000000000000000;
	@%p12 bra 	$L__BB0_21;
	setp.ne.s32 	%p13, %r15, 0;
	@%p13 bra 	$L__BB0_16;
	mul.wide.s32 	%rd73, %r7, 8;
	add.s64 	%rd74, %rd1, %rd73;
	ld.global.u64 	%rd75, [%rd74];
	mul.wide.s32 	%rd76, %r11, 8;
	add.s64 	%rd77, %rd75, %rd76;
	ld.f64 	%fd49, [%rd77+8];
	ld.f64 	%fd50, [%rd77];
	sub.f64 	%fd68, %fd49, %fd50;
	bra.uni 	$L__BB0_21;
$L__BB0_16:
	add.s32 	%r47, %r8, -1;
	setp.ne.s32 	%p14, %r15, %r47;
	@%p14 bra 	$L__BB0_18;
	mul.wide.s32 	%rd68, %r7, 8;
	add.s64 	%rd69, %rd1, %rd68;
	ld.global.u64 	%rd70, [%rd69];
	mul.wide.s32 	%rd71, %r11, 8;
	add.s64 	%rd72, %rd70, %rd71;
	ld.f64 	%fd47, [%rd72];
	ld.f64 	%fd48, [%rd72+-8];
	sub.f64 	%fd68, %fd47, %fd48;
	bra.uni 	$L__BB0_21;
$L__BB0_18:
	setp.ne.s32 	%p15, %r15, 1;
	add.s32 	%r48, %r8, -2;
	setp.ne.s32 	%p16, %r15, %r48;
	and.pred  	%p17, %p15, %p16;
	@%p17 bra 	$L__BB0_20;
	mul.wide.s32 	%rd63, %r7, 8;
	add.s64 	%rd64, %rd1, %rd63;
	ld.global.u64 	%rd65, [%rd64];
	mul.wide.s32 	%rd66, %r11, 8;
	add.s64 	%rd67, %rd65, %rd66;
	ld.f64 	%fd44, [%rd67+8];
	ld.f64 	%fd45, [%rd67+-8];
	sub.f64 	%fd46, %fd44, %fd45;
	mul.f64 	%fd68, %fd46, 0d3FE0000000000000;
	bra.uni 	$L__BB0_21;
$L__BB0_20:
	mul.wide.s32 	%rd58, %r7, 8;
	add.s64 	%rd59, %rd1, %rd58;
	ld.global.u64 	%rd60, [%rd59];
	mul.wide.s32 	%rd61, %r11, 8;
	add.s64 	%rd62, %rd60, %rd61;
	ld.f64 	%fd36, [%rd62+-16];
	ld.f64 	%fd37, [%rd62+-8];
	mul.f64 	%fd38, %fd37, 0d4020000000000000;
	sub.f64 	%fd39, %fd36, %fd38;
	ld.f64 	%fd40, [%rd62+8];
	fma.rn.f64 	%fd41, %fd40, 0d4020000000000000, %fd39;
	ld.f64 	%fd42, [%rd62+16];
	sub.f64 	%fd43, %fd41, %fd42;
	div.rn.f64 	%fd68, %fd43, 0d4028000000000000;
$L__BB0_21:
	ld.param.u64 	%rd130, [batchGradientsKernel_param_9];
	mad.lo.s32 	%r49, %r3, %r22, %r6;
	cvta.to.global.u64 	%rd78, %rd130;
	mul.wide.s32 	%rd79, %r49, 8;
	add.s64 	%rd80, %rd78, %rd79;
	ld.global.u64 	%rd81, [%rd80];
	mad.lo.s32 	%r50, %r3, %r21, %r6;
	cvta.to.global.u64 	%rd82, %rd7;
	mul.wide.s32 	%rd83, %r50, 4;
	add.s64 	%rd84, %rd82, %rd83;
	ld.global.u32 	%r51, [%rd84];
	mad.lo.s32 	%r52, %r51, %r9, %r10;
	mul.wide.s32 	%rd85, %r52, 8;
	add.s64 	%rd86, %rd81, %rd85;
	st.f64 	[%rd86], %fd68;
	bra.uni 	$L__BB0_31;
$L__BB0_22:
	rem.s32 	%r40, %r1, %r2;
	div.s32 	%r16, %r40, %r4;
	setp.eq.s32 	%p5, %r5, 1;
	mov.f64 	%fd69, 0d0000000000000000;
	@%p5 bra 	$L__BB0_30;
	setp.ne.s32 	%p6, %r16, 0;
	@%p6 bra 	$L__BB0_25;
	mul.wide.s32 	%rd42, %r7, 8;
	add.s64 	%rd43, %rd1, %rd42;
	ld.global.u64 	%rd44, [%rd43+8];
	mul.wide.s32 	%rd45, %r11, 8;
	add.s64 	%rd46, %rd44, %rd45;
	ld.f64 	%fd31, [%rd46];
	ld.global.u64 	%rd47, [%rd43];
	add.s64 	%rd48, %rd47, %rd45;
	ld.f64 	%fd32, [%rd48];
	sub.f64 	%fd69, %fd31, %fd32;
	bra.uni 	$L__BB0_30;
$L__BB0_25:
	add.s32 	%r41, %r5, -1;
	setp.ne.s32 	%p7, %r16, %r41;
	@%p7 bra 	$L__BB0_27;
	mul.wide.s32 	%rd35, %r7, 8;
	add.s64 	%rd36, %rd1, %rd35;
	ld.global.u64 	%rd37, [%rd36];
	mul.wide.s32 	%rd38, %r11, 8;
	add.s64 	%rd39, %rd37, %rd38;
	ld.f64 	%fd29, [%rd39];
	ld.global.u64 	%rd40, [%rd36+-8];
	add.s64 	%rd41, %rd40, %rd38;
	ld.f64 	%fd30, [%rd41];
	sub.f64 	%fd69, %fd29, %fd30;
	bra.uni 	$L__BB0_30;
$L__BB0_27:
	setp.ne.s32 	%p8, %r16, 1;
	add.s32 	%r42, %r5, -2;
	setp.ne.s32 	%p9, %r16, %r42;
	and.pred  	%p10, %p8, %p9;
	@%p10 bra 	$L__BB0_29;
	mul.wide.s32 	%rd28, %r7, 8;
	add.s64 	%rd29, %rd1, %rd28;
	ld.global.u64 	%rd30, [%rd29+8];
	mul.wide.s32 	%rd31, %r11, 8;
	add.s64 	%rd32, %rd30, %rd31;
	ld.f64 	%fd26, [%rd32];
	ld.global.u64 	%rd33, [%rd29+-8];
	add.s64 	%rd34, %rd33, %rd31;
	ld.f64 	%fd27, [%rd34];
	sub.f64 	%fd28, %fd26, %fd27;
	mul.f64 	%fd69, %fd28, 0d3FE0000000000000;
	bra.uni 	$L__BB0_30;
$L__BB0_29:
	mul.wide.s32 	%rd17, %r7, 8;
	add.s64 	%rd18, %rd1, %rd17;
	ld.global.u64 	%rd19, [%rd18+-16];
	mul.wide.s32 	%rd20, %r11, 8;
	add.s64 	%rd21, %rd19, %rd20;
	ld.f64 	%fd18, [%rd21];
	ld.global.u64 	%rd22, [%rd18+-8];
	add.s64 	%rd23, %rd22, %rd20;
	ld.f64 	%fd19, [%rd23];
	mul.f64 	%fd20, %fd19, 0d4020000000000000;
	sub.f64 	%fd21, %fd18, %fd20;
	ld.global.u64 	%rd24, [%rd18+8];
	add.s64 	%rd25, %rd24, %rd20;
	ld.f64 	%fd22, [%rd25];
	fma.rn.f64 	%fd23, %fd22, 0d4020000000000000, %fd21;
	ld.global.u64 	%rd26, [%rd18+16];
	add.s64 	%rd27, %rd26, %rd20;
	ld.f64 	%fd24, [%rd27];
	sub.f64 	%fd25, %fd23, %fd24;
	div.rn.f64 	%fd69, %fd25, 0d4028000000000000;
$L__BB0_30:
	setp.eq.f64 	%p11, %fd16, 0d3FF0000000000000;
	div.rn.f64 	%fd33, %fd69, %fd16;
	selp.f64 	%fd34, %fd69, %fd33, %p11;
	mad.lo.s32 	%r43, %r3, %r24, %r6;
	cvta.to.global.u64 	%rd49, %rd8;
	mul.wide.s32 	%rd50, %r43, 8;
	add.s64 	%rd51, %rd49, %rd50;
	ld.global.u64 	%rd52, [%rd51];
	mad.lo.s32 	%r44, %r3, %r23, %r6;
	cvta.to.global.u64 	%rd53, %rd9;
	mul.wide.s32 	%rd54, %r44, 4;
	add.s64 	%rd55, %rd53, %rd54;
	ld.global.u32 	%r45, [%rd55];
	mad.lo.s32 	%r46, %r45, %r9, %r10;
	mul.wide.s32 	%rd56, %r46, 8;
	add.s64 	%rd57, %rd52, %rd56;
	st.f64 	[%rd57], %fd34;
$L__BB0_31:
	ret;

}


// ===== COMPILED SASS (sm_100) =====

	.target	sm_100

	.elftype	@"ET_EXEC"


//--------------------- .note.nv.tkinfo           --------------------------
	.section	.note.nv.tkinfo,"",@"SHT_NOTE"
	.sectionflags	@"SHF_NOTE_NV_TKINFO"
	.tkinfo
        /*0018*/ 	.word	0x00000002
        /*0030*/ 	.string	""
        /*0030*/ 	.string	"ptxas"
        /*0030*/ 	.string	"Cuda compilation tools, release 13.0, V13.0.88"
        /*0030*/ 	.string	"Build cuda_13.0.r13.0/compiler.36424714_0"
        /*0030*/ 	.string	"-arch sm_100 -m 64 "



//--------------------- .note.nv.cuinfo           --------------------------
	.section	.note.nv.cuinfo,"",@"SHT_NOTE"
	.sectionflags	@"SHF_NOTE_NV_CUINFO"
        /*0018*/ 	.short	0x0002
        /*001a*/ 	.short	0x0064
        /*001c*/ 	.short	0x0082
	.zero		2


//--------------------- .nv.info                  --------------------------
	.section	.nv.info,"",@"SHT_CUDA_INFO"
	.align	4


	//----- nvinfo : EIATTR_REGCOUNT
	.align		4
        /*0000*/ 	.byte	0x04, 0x2f
        /*0002*/ 	.short	(.L_2 - .L_1)
	.align		4
.L_1:
        /*0004*/ 	.word	index@(batchGradientsKernel)
        /*0008*/ 	.word	0x00000020


	//----- nvinfo : EIATTR_FRAME_SIZE
	.align		4
.L_2:
        /*000c*/ 	.byte	0x04, 0x11
        /*000e*/ 	.short	(.L_4 - .L_3)
	.align		4
.L_3:
        /*0010*/ 	.word	index@($__internal_0_$__cuda_sm20_div_rn_f64_full)
        /*0014*/ 	.word	0x00000000


	//----- nvinfo : EIATTR_FRAME_SIZE
	.align		4
.L_4:
        /*0018*/ 	.byte	0x04, 0x11
        /*001a*/ 	.short	(.L_6 - .L_5)
	.align		4
.L_5:
        /*001c*/ 	.word	index@(batchGradientsKernel)
        /*0020*/ 	.word	0x00000000


	//----- nvinfo : EIATTR_MIN_STACK_SIZE
	.align		4
.L_6:
        /*0024*/ 	.byte	0x04, 0x12
        /*0026*/ 	.short	(.L_8 - .L_7)
	.align		4
.L_7:
        /*0028*/ 	.word	index@(batchGradientsKernel)
        /*002c*/ 	.word	0x00000000
.L_8:


//--------------------- .nv.compat                --------------------------
	.section	.nv.compat,"",@"SHT_CUDA_COMPAT_INFO"
	.align	4
        /*0000*/ 	.byte	0x02, 0x09, 0x00, 0x00, 0x02, 0x02, 0x01, 0x00, 0x02, 0x05, 0x05, 0x00, 0x03, 0x07, 0x01, 0x01
        /*0010*/ 	.byte	0x02, 0x03, 0x00, 0x00, 0x02, 0x06, 0x01, 0x00, 0x04, 0x0b, 0x08, 0x00, 0x01, 0x00, 0x00, 0x00
        /*0020*/ 	.byte	0x00, 0x00, 0x00, 0x00


//--------------------- .nv.info.batchGradientsKernel --------------------------
	.section	.nv.info.batchGradientsKernel,"",@"SHT_CUDA_INFO"
	.sectionflags	@""
	.align	4


	//----- nvinfo : EIATTR_CUDA_API_VERSION
	.align		4
        /*0000*/ 	.byte	0x04, 0x37
        /*0002*/ 	.short	(.L_10 - .L_9)
.L_9:
        /*0004*/ 	.word	0x00000082


	//----- nvinfo : EIATTR_KPARAM_INFO
	.align		4
.L_10:
        /*0008*/ 	.byte	0x04, 0x17
        /*000a*/ 	.short	(.L_12 - .L_11)
.L_11:
        /*000c*/ 	.word	0x00000000
        /*0010*/ 	.short	0x0012
        /*0012*/ 	.short	0x0070
        /*0014*/ 	.byte	0x00, 0xf0, 0x21, 0x00


	//----- nvinfo : EIATTR_KPARAM_INFO
	.align		4
.L_12:
        /*0018*/ 	.byte	0x04, 0x17
        /*001a*/ 	.short	(.L_14 - .L_13)
.L_13:
        /*001c*/ 	.word	0x00000000
        /*0020*/ 	.short	0x0011
        /*0022*/ 	.short	0x0068
        /*0024*/ 	.byte	0x00, 0xf5, 0x21, 0x00


	//----- nvinfo : EIATTR_KPARAM_INFO
	.align		4
.L_14:
        /*0028*/ 	.byte	0x04, 0x17
        /*002a*/ 	.short	(.L_16 - .L_15)
.L_15:
        /*002c*/ 	.word	0x00000000
        /*0030*/ 	.short	0x0010
        /*0032*/ 	.short	0x0064
        /*0034*/ 	.byte	0x00, 0xf0, 0x11, 0x00


	//----- nvinfo : EIATTR_KPARAM_INFO
	.align		4
.L_16:
        /*0038*/ 	.byte	0x04, 0x17
        /*003a*/ 	.short	(.L_18 - .L_17)
.L_17:
        /*003c*/ 	.word	0x00000000
        /*0040*/ 	.short	0x000f
        /*0042*/ 	.short	0x0060
        /*0044*/ 	.byte	0x00, 0xf0, 0x11, 0x00


	//----- nvinfo : EIATTR_KPARAM_INFO
	.align		4
.L_18:
        /*0048*/ 	.byte	0x04, 0x17
        /*004a*/ 	.short	(.L_20 - .L_19)
.L_19:
        /*004c*/ 	.word	0x00000000
        /*0050*/ 	.short	0x000e
        /*0052*/ 	.short	0x0058
        /*0054*/ 	.byte	0x00, 0xf5, 0x21, 0x00


	//----- nvinfo : EIATTR_KPARAM_INFO
	.align		4
.L_20:
        /*0058*/ 	.byte	0x04, 0x17
        /*005a*/ 	.short	(.L_22 - .L_21)
.L_21:
        /*005c*/ 	.word	0x00000000
        /*0060*/ 	.short	0x000d
        /*0062*/ 	.short	0x0050
        /*0064*/ 	.byte	0x00, 0xf5, 0x21, 0x00


	//----- nvinfo : EIATTR_KPARAM_INFO
	.align		4
.L_22:
        /*0068*/ 	.byte	0x04, 0x17
        /*006a*/ 	.short	(.L_24 - .L_23)
.L_23:
        /*006c*/ 	.word	0x00000000
        /*0070*/ 	.short	0x000c
        /*0072*/ 	.short	0x004c
        /*0074*/ 	.byte	0x00, 0xf0, 0x11, 0x00


	//----- nvinfo : EIATTR_KPARAM_INFO
	.align		4
.L_24:
        /*0078*/ 	.byte	0x04, 0x17
        /*007a*/ 	.short	(.L_26 - .L_25)
.L_25:
        /*007c*/ 	.word	0x00000000
        /*0080*/ 	.short	0x000b
        /*0082*/ 	.short	0x0048
        /*0084*/ 	.byte	0x00, 0xf0, 0x11, 0x00


	//----- nvinfo : EIATTR_KPARAM_INFO
	.align		4
.L_26:
        /*0088*/ 	.byte	0x04, 0x17
        /*008a*/ 	.short	(.L_28 - .L_27)
.L_27:
        /*008c*/ 	.word	0x00000000
        /*0090*/ 	.short	0x000a
        /*0092*/ 	.short	0x0040
        /*0094*/ 	.byte	0x00, 0xf5, 0x21, 0x00


	//----- nvinfo : EIATTR_KPARAM_INFO
	.align		4
.L_28:
        /*0098*/ 	.byte	0x04, 0x17
        /*009a*/ 	.short	(.L_30 - .L_29)
.L_29:
        /*009c*/ 	.word	0x00000000
        /*00a0*/ 	.short	0x0009
        /*00a2*/ 	.short	0x0038
        /*00a4*/ 	.byte	0x00, 0xf5, 0x21, 0x00


	//----- nvinfo : EIATTR_KPARAM_INFO
	.align		4
.L_30:
        /*00a8*/ 	.byte	0x04, 0x17
        /*00aa*/ 	.short	(.L_32 - .L_31)
.L_31:
        /*00ac*/ 	.word	0x00000000
        /*00b0*/ 	.short	0x0008
        /*00b2*/ 	.short	0x0034
        /*00b4*/ 	.byte	0x00, 0xf0, 0x11, 0x00


	//----- nvinfo : EIATTR_KPARAM_INFO
	.align		4
.L_32:
        /*00b8*/ 	.byte	0x04, 0x17
        /*00ba*/ 	.short	(.L_34 - .L_33)
.L_33:
        /*00bc*/ 	.word	0x00000000
        /*00c0*/ 	.short	0x0007
        /*00c2*/ 	.short	0x0030
        /*00c4*/ 	.byte	0x00, 0xf0, 0x11, 0x00


	//----- nvinfo : EIATTR_KPARAM_INFO
	.align		4
.L_34:
        /*00c8*/ 	.byte	0x04, 0x17
        /*00ca*/ 	.short	(.L_36 - .L_35)
.L_35:
        /*00cc*/ 	.word	0x00000000
        /*00d0*/ 	.short	0x0006
        /*00d2*/ 	.short	0x0028
        /*00d4*/ 	.byte	0x00, 0xf5, 0x21, 0x00


	//----- nvinfo : EIATTR_KPARAM_INFO
	.align		4
.L_36:
        /*00d8*/ 	.byte	0x04, 0x17
        /*00da*/ 	.short	(.L_38 - .L_37)
.L_37:
        /*00dc*/ 	.word	0x00000000
        /*00e0*/ 	.short	0x0005
        /*00e2*/ 	.short	0x0020
        /*00e4*/ 	.byte	0x00, 0xf5, 0x21, 0x00


	//----- nvinfo : EIATTR_KPARAM_INFO
	.align		4
.L_38:
        /*00e8*/ 	.byte	0x04, 0x17
        /*00ea*/ 	.short	(.L_40 - .L_39)
.L_39:
        /*00ec*/ 	.word	0x00000000
        /*00f0*/ 	.short	0x0004
        /*00f2*/ 	.short	0x001c
        /*00f4*/ 	.byte	0x00, 0xf0, 0x11, 0x00


	//----- nvinfo : EIATTR_KPARAM_INFO
	.align		4
.L_40:
        /*00f8*/ 	.byte	0x04, 0x17
        /*00fa*/ 	.short	(.L_42 - .L_41)
.L_41:
        /*00fc*/ 	.word	0x00000000
        /*0100*/ 	.short	0x0003
        /*0102*/ 	.short	0x0018
        /*0104*/ 	.byte	0x00, 0xf0, 0x11, 0x00


	//----- nvinfo : EIATTR_KPARAM_INFO
	.align		4
.L_42:
        /*0108*/ 	.byte	0x04, 0x17
        /*010a*/ 	.short	(.L_44 - .L_43)
.L_43:
        /*010c*/ 	.word	0x00000000
        /*0110*/ 	.short	0x0002
        /*0112*/ 	.short	0x0010
        /*0114*/ 	.byte	0x00, 0xf5, 0x21, 0x00


	//----- nvinfo : EIATTR_KPARAM_INFO
	.align		4
.L_44:
        /*0118*/ 	.byte	0x04, 0x17
        /*011a*/ 	.short	(.L_46 - .L_45)
.L_45:
        /*011c*/ 	.word	0x00000000
        /*0120*/ 	.short	0x0001
        /*0122*/ 	.short	0x0008
        /*0124*/ 	.byte	0x00, 0xf5, 0x21, 0x00


	//----- nvinfo : EIATTR_KPARAM_INFO
	.align		4
.L_46:
        /*0128*/ 	.byte	0x04, 0x17
        /*012a*/ 	.short	(.L_48 - .L_47)
.L_47:
        /*012c*/ 	.word	0x00000000
        /*0130*/ 	.short	0x0000
        /*0132*/ 	.short	0x0000
        /*0134*/ 	.byte	0x00, 0xf0, 0x11, 0x00


	//----- nvinfo : EIATTR_SPARSE_MMA_MASK
	.align		4
.L_48:
        /*0138*/ 	.byte	0x03, 0x50
        /*013a*/ 	.short	0x0000


	//----- nvinfo : EIATTR_MAXREG_COUNT
	.align		4
        /*013c*/ 	.byte	0x03, 0x1b
        /*013e*/ 	.short	0x00ff


	//----- nvinfo : EIATTR_EXTERNS
	.align		4
        /*0140*/ 	.byte	0x04, 0x0f
        /*0142*/ 	.short	(.L_50 - .L_49)


	//   ....[0]....
	.align		4
.L_49:
        /*0144*/ 	.word	index@(vprintf)


	//----- nvinfo : EIATTR_MERCURY_ISA_VERSION
	.align		4
.L_50:
        /*0148*/ 	.byte	0x03, 0x5f
        /*014a*/ 	.short	0x0101


	//----- nvinfo : EIATTR_VRC_CTA_INIT_COUNT
	.align		4
        /*014c*/ 	.byte	0x02, 0x4a
	.zero		1
	.zero		1


	//----- nvinfo : EIATTR_SYSCALL_OFFSETS
	.align		4
        /*0150*/ 	.byte	0x04, 0x46
        /*0152*/ 	.short	(.L_52 - .L_51)


	//   ....[0]....
.L_51:
        /*0154*/ 	.word	0x00000100


	//----- nvinfo : EIATTR_EXIT_INSTR_OFFSETS
	.align		4
.L_52:
        /*0158*/ 	.byte	0x04, 0x1c
        /*015a*/ 	.short	(.L_54 - .L_53)


	//   ....[0]....
.L_53:
        /*015c*/ 	.word	0x00000070


	//   ....[1]....
        /*0160*/ 	.word	0x00000af0


	//   ....[2]....
        /*0164*/ 	.word	0x000012e0


	//   ....[3]....
        /*0168*/ 	.word	0x000018f0


	//   ....[4]....
        /*016c*/ 	.word	0x00002260


	//----- nvinfo : EIATTR_CRS_STACK_SIZE
	.align		4
.L_54:
        /*0170*/ 	.byte	0x04, 0x1e
        /*0172*/ 	.short	(.L_56 - .L_55)
.L_55:
        /*0174*/ 	.word	0x00000000


	//----- nvinfo : EIATTR_CBANK_PARAM_SIZE
	.align		4
.L_56:
        /*0178*/ 	.byte	0x03, 0x19
        /*017a*/ 	.short	0x0078


	//----- nvinfo : EIATTR_PARAM_CBANK
	.align		4
        /*017c*/ 	.byte	0x04, 0x0a
        /*017e*/ 	.short	(.L_58 - .L_57)
	.align		4
.L_57:
        /*0180*/ 	.word	index@(.nv.constant0.batchGradientsKernel)
        /*0184*/ 	.short	0x0380
        /*0186*/ 	.short	0x0078


	//----- nvinfo : EIATTR_SW_WAR
	.align		4
.L_58:
        /*0188*/ 	.byte	0x04, 0x36
        /*018a*/ 	.short	(.L_60 - .L_59)
.L_59:
        /*018c*/ 	.word	0x00000008
.L_60:


//--------------------- .nv.callgraph             --------------------------
	.section	.nv.callgraph,"",@"SHT_CUDA_CALLGRAPH"
	.align	4
	.sectionentsize	8
	.align		4
        /*0000*/ 	.word	0x00000000
	.align		4
        /*0004*/ 	.word	0xffffffff
	.align		4
        /*0008*/ 	.word	index@(batchGradientsKernel)
	.align		4
        /*000c*/ 	.word	index@(vprintf)
	.align		4
        /*0010*/ 	.word	0x00000000
	.align		4
        /*0014*/ 	.word	0xfffffffe
	.align		4
        /*0018*/ 	.word	0x00000000
	.align		4
        /*001c*/ 	.word	0xfffffffd
	.align		4
        /*0020*/ 	.word	0x00000000
	.align		4
        /*0024*/ 	.word	0xfffffffc


//--------------------- .nv.constant4             --------------------------
	.section	.nv.constant4,"a",@progbits
	.align	8
	.align		8
.nv.constant4:
        /*0000*/ 	.dword	vprintf
	.align		8
        /*0008*/ 	.dword	$str


//--------------------- .text.batchGradientsKernel --------------------------
	.section	.text.batchGradientsKernel,"ax",@progbits
	.align	128
        .global         batchGradientsKernel
        .type           batchGradientsKernel,@function
        .size           batchGradientsKernel,(.L_x_31 - batchGradientsKernel)
        .other          batchGradientsKernel,@"STO_CUDA_ENTRY STV_DEFAULT"
batchGradientsKernel:
.text.batchGradientsKernel:
[----:B------:R-:W0:Y:S01]  /*0000*/  LDC R1, c[0x0][0x37c] ;  /* 0x0000df00ff017b82 */ /* 0x000e220000000800 */
[----:B------:R-:W1:Y:S07]  /*0010*/  S2R R3, SR_TID.X ;  /* 0x0000000000037919 */ /* 0x000e6e0000002100 */
[----:B------:R-:W1:Y:S01]  /*0020*/  S2UR UR4, SR_CTAID.X ;  /* 0x00000000000479c3 */ /* 0x000e620000002500 */
[----:B------:R-:W2:Y:S07]  /*0030*/  LDCU UR5, c[0x0][0x380] ;  /* 0x00007000ff0577ac */ /* 0x000eae0008000800 */
[----:B------:R-:W1:Y:S02]  /*0040*/  LDC R16, c[0x0][0x360] ;  /* 0x0000d800ff107b82 */ /* 0x000e640000000800 */
[----:B-1----:R-:W-:-:S05]  /*0050*/  IMAD R16, R16, UR4, R3 ;  /* 0x0000000410107c24 */ /* 0x002fca000f8e0203 */
[----:B--2---:R-:W-:-:S13]  /*0060*/  ISETP.GE.AND P0, PT, R16, UR5, PT ;  /* 0x0000000510007c0c */ /* 0x004fda000bf06270 */
[----:B0-----:R-:W-:Y:S05]  /*0070*/  @P0 EXIT ;  /* 0x000000000000094d */ /* 0x001fea0003800000 */
[----:B------:R-:W-:Y:S01]  /*0080*/  MOV R0, 0x0 ;  /* 0x0000000000007802 */ /* 0x000fe20000000f00 */
[----:B------:R-:W0:Y:S01]  /*0090*/  LDCU.64 UR4, c[0x4][0x8] ;  /* 0x01000100ff0477ac */ /* 0x000e220008000a00 */
[----:B------:R-:W-:Y:S02]  /*00a0*/  CS2R R6, SRZ ;  /* 0x0000000000067805 */ /* 0x000fe4000001ff00 */
[----:B------:R1:W2:Y:S01]  /*00b0*/  LDC.64 R2, c[0x4][R0] ;  /* 0x0100000000027b82 */ /* 0x0002a20000000a00 */
[----:B------:R-:W3:Y:S01]  /*00c0*/  LDCU.64 UR36, c[0x0][0x358] ;  /* 0x00006b00ff2477ac */ /* 0x000ee20008000a00 */
[----:B0-----:R-:W-:Y:S02]  /*00d0*/  IMAD.U32 R4, RZ, RZ, UR4 ;  /* 0x00000004ff047e24 */ /* 0x001fe4000f8e00ff */
[----:B-1----:R-:W-:-:S07]  /*00e0*/  IMAD.U32 R5, RZ, RZ, UR5 ;  /* 0x00000005ff057e24 */ /* 0x002fce000f8e00ff */
[----:B------:R-:W-:-:S07]  /*00f0*/  LEPC R20, `(.L_x_0) ;  /* 0x000000001014794e */ /* 0x000fce0000000000 */
[----:B--23--:R-:W-:Y:S05]  /*0100*/  CALL.ABS.NOINC R2 ;  /* 0x0000000002007343 */ /* 0x00cfea0003c00000 */
.L_x_0:
[----:B------:R-:W0:Y:S01]  /*0110*/  LDC.64 R2, c[0x0][0x3e8] ;  /* 0x0000fa00ff027b82 */ /* 0x000e220000000a00 */
[----:B------:R-:W1:Y:S01]  /*0120*/  LDCU UR4, c[0x0][0x398] ;  /* 0x00007300ff0477ac */ /* 0x000e620008000800 */
[----:B0-----:R-:W2:Y:S04]  /*0130*/  LDG.E R21, desc[UR36][R2.64+0x18] ;  /* 0x0000182402157981 */ /* 0x001ea8000c1e1900 */
[----:B------:R-:W3:Y:S04]  /*0140*/  LDG.E R18, desc[UR36][R2.64+0x10] ;  /* 0x0000102402127981 */ /* 0x000ee8000c1e1900 */
[----:B------:R-:W4:Y:S04]  /*0150*/  LDG.E R24, desc[UR36][R2.64+0x14] ;  /* 0x0000142402187981 */ /* 0x000f28000c1e1900 */
[----:B------:R-:W5:Y:S04]  /*0160*/  LDG.E R14, desc[UR36][R2.64+0x8] ;  /* 0x00000824020e7981 */ /* 0x000f68000c1e1900 */
[----:B------:R0:W5:Y:S02]  /*0170*/  LDG.E R13, desc[UR36][R2.64] ;  /* 0x00000024020d7981 */ /* 0x000164000c1e1900 */
[----:B0-----:R-:W-:-:S02]  /*0180*/  IABS R2, R16 ;  /* 0x0000001000027213 */ /* 0x001fc40000000000 */
[-C--:B--2---:R-:W-:Y:S02]  /*0190*/  IABS R7, R21.reuse ;  /* 0x0000001500077213 */ /* 0x084fe40000000000 */
[----:B------:R-:W-:Y:S02]  /*01a0*/  IABS R3, R21 ;  /* 0x0000001500037213 */ /* 0x000fe40000000000 */
[----:B------:R-:W0:Y:S01]  /*01b0*/  I2F.RP R0, R7 ;  /* 0x0000000700007306 */ /* 0x000e220000209400 */
[-C--:B---3--:R-:W-:Y:S02]  /*01c0*/  IABS R12, R18.reuse ;  /* 0x00000012000c7213 */ /* 0x088fe40000000000 */
[----:B------:R-:W-:Y:S02]  /*01d0*/  LOP3.LUT R10, RZ, R18, RZ, 0x33, !PT ;  /* 0x00000012ff0a7212 */ /* 0x000fe400078e33ff */
[----:B----4-:R-:W-:Y:S02]  /*01e0*/  IABS R15, R24 ;  /* 0x00000018000f7213 */ /* 0x010fe40000000000 */
[----:B-----5:R-:W-:-:S02]  /*01f0*/  IABS R22, R14 ;  /* 0x0000000e00167213 */ /* 0x020fc40000000000 */
[----:B------:R-:W-:-:S03]  /*0200*/  IABS R8, R13 ;  /* 0x0000000d00087213 */ /* 0x000fc60000000000 */
[----:B------:R-:W-:Y:S01]  /*0210*/  IMAD.MOV R22, RZ, RZ, -R22 ;  /* 0x000000ffff167224 */ /* 0x000fe200078e0a16 */
[----:B0-----:R-:W0:Y:S08]  /*0220*/  MUFU.RCP R0, R0 ;  /* 0x0000000000007308 */ /* 0x001e300000001000 */
[----:B------:R-:W-:Y:S01]  /*0230*/  I2F.RP R19, R8 ;  /* 0x0000000800137306 */ /* 0x000fe20000209400 */
[----:B0-----:R-:W-:-:S02]  /*0240*/  VIADD R4, R0, 0xffffffe ;  /* 0x0ffffffe00047836 */ /* 0x001fc40000000000 */
[----:B------:R-:W-:-:S05]  /*0250*/  IMAD.MOV R0, RZ, RZ, -R3 ;  /* 0x000000ffff007224 */ /* 0x000fca00078e0a03 */
[----:B------:R0:W2:Y:S02]  /*0260*/  F2I.FTZ.U32.TRUNC.NTZ R5, R4 ;  /* 0x0000000400057305 */ /* 0x0000a4000021f000 */
[----:B0-----:R-:W-:Y:S01]  /*0270*/  IMAD.MOV.U32 R4, RZ, RZ, RZ ;  /* 0x000000ffff047224 */ /* 0x001fe200078e00ff */
[----:B--2---:R-:W-:-:S05]  /*0280*/  IADD3 R6, PT, PT, RZ, -R5, RZ ;  /* 0x80000005ff067210 */ /* 0x004fca0007ffe0ff */
[----:B------:R-:W-:-:S04]  /*0290*/  IMAD R9, R6, R7, RZ ;  /* 0x0000000706097224 */ /* 0x000fc800078e02ff */
[----:B------:R-:W-:Y:S02]  /*02a0*/  IMAD.HI.U32 R5, R5, R9, R4 ;  /* 0x0000000905057227 */ /* 0x000fe400078e0004 */
[----:B------:R-:W0:Y:S04]  /*02b0*/  I2F.RP R4, R12 ;  /* 0x0000000c00047306 */ /* 0x000e280000209400 */
[----:B------:R-:W-:-:S04]  /*02c0*/  IMAD.HI.U32 R17, R5, R2, RZ ;  /* 0x0000000205117227 */ /* 0x000fc800078e00ff */
[----:B------:R-:W-:-:S05]  /*02d0*/  IMAD R0, R17, R0, R2 ;  /* 0x0000000011007224 */ /* 0x000fca00078e0202 */
[----:B------:R-:W-:Y:S01]  /*02e0*/  ISETP.GT.U32.AND P1, PT, R7, R0, PT ;  /* 0x000000000700720c */ /* 0x000fe20003f24070 */
[----:B0-----:R-:W0:-:S12]  /*02f0*/  MUFU.RCP R4, R4 ;  /* 0x0000000400047308 */ /* 0x001e180000001000 */
[----:B------:R-:W-:Y:S02]  /*0300*/  @!P1 IMAD.IADD R0, R0, 0x1, -R7 ;  /* 0x0000000100009824 */ /* 0x000fe400078e0a07 */
[----:B------:R-:W-:Y:S01]  /*0310*/  @!P1 VIADD R17, R17, 0x1 ;  /* 0x0000000111119836 */ /* 0x000fe20000000000 */
[----:B------:R-:W-:Y:S02]  /*0320*/  ISETP.NE.AND P1, PT, R21, RZ, PT ;  /* 0x000000ff1500720c */ /* 0x000fe40003f25270 */
[----:B------:R-:W-:Y:S02]  /*0330*/  ISETP.GE.U32.AND P0, PT, R0, R7, PT ;  /* 0x000000070000720c */ /* 0x000fe40003f06070 */
[----:B------:R-:W-:Y:S02]  /*0340*/  LOP3.LUT R0, R16, R21, RZ, 0x3c, !PT ;  /* 0x0000001510007212 */ /* 0x000fe400078e3cff */
[----:B0-----:R-:W-:Y:S02]  /*0350*/  IADD3 R2, PT, PT, R4, 0xffffffe, RZ ;  /* 0x0ffffffe04027810 */ /* 0x001fe40007ffe0ff */
[----:B------:R-:W-:Y:S01]  /*0360*/  ISETP.GE.AND P2, PT, R0, RZ, PT ;  /* 0x000000ff0000720c */ /* 0x000fe20003f46270 */
[----:B------:R-:W-:Y:S01]  /*0370*/  I2F.RP R4, R15 ;  /* 0x0000000f00047306 */ /* 0x000fe20000209400 */
[----:B------:R-:W-:-:S05]  /*0380*/  IABS R0, R14 ;  /* 0x0000000e00007213 */ /* 0x000fca0000000000 */
[----:B------:R-:W-:Y:S02]  /*0390*/  @P0 VIADD R17, R17, 0x1 ;  /* 0x0000000111110836 */ /* 0x000fe40000000000 */
[----:B------:R0:W2:Y:S04]  /*03a0*/  F2I.FTZ.U32.TRUNC.NTZ R3, R2 ;  /* 0x0000000200037305 */ /* 0x0000a8000021f000 */
[----:B------:R-:W-:Y:S01]  /*03b0*/  @!P2 IMAD.MOV R17, RZ, RZ, -R17 ;  /* 0x000000ffff11a224 */ /* 0x000fe200078e0a11 */
[----:B------:R-:W-:-:S03]  /*03c0*/  @!P1 LOP3.LUT R17, RZ, R21, RZ, 0x33, !PT ;  /* 0x00000015ff119212 */ /* 0x000fc600078e33ff */
[----:B------:R-:W3:Y:S01]  /*03d0*/  I2F.RP R6, R0 ;  /* 0x0000000000067306 */ /* 0x000ee20000209400 */
[----:B0-----:R-:W-:Y:S02]  /*03e0*/  IMAD.MOV.U32 R2, RZ, RZ, RZ ;  /* 0x000000ffff027224 */ /* 0x001fe400078e00ff */
[----:B------:R-:W-:Y:S01]  /*03f0*/  IMAD.MOV R5, RZ, RZ, -R17 ;  /* 0x000000ffff057224 */ /* 0x000fe200078e0a11 */
[----:B--2---:R-:W-:-:S03]  /*0400*/  IADD3 R11, PT, PT, RZ, -R3, RZ ;  /* 0x80000003ff0b7210 */ /* 0x004fc60007ffe0ff */
[----:B------:R-:W-:Y:S01]  /*0410*/  IMAD R21, R21, R5, R16 ;  /* 0x0000000515157224 */ /* 0x000fe200078e0210 */
[----:B------:R-:W-:Y:S01]  /*0420*/  IABS R5, R18 ;  /* 0x0000001200057213 */ /* 0x000fe20000000000 */
[----:B------:R-:W0:Y:S01]  /*0430*/  MUFU.RCP R4, R4 ;  /* 0x0000000400047308 */ /* 0x000e220000001000 */
[----:B------:R-:W-:Y:S02]  /*0440*/  IMAD R11, R11, R12, RZ ;  /* 0x0000000c0b0b7224 */ /* 0x000fe400078e02ff */
[-C--:B------:R-:W-:Y:S01]  /*0450*/  IABS R20, R21.reuse ;  /* 0x0000001500147213 */ /* 0x080fe20000000000 */
[----:B------:R-:W-:Y:S01]  /*0460*/  IMAD.MOV R9, RZ, RZ, -R5 ;  /* 0x000000ffff097224 */ /* 0x000fe200078e0a05 */
[----:B------:R-:W-:Y:S01]  /*0470*/  IABS R29, R21 ;  /* 0x00000015001d7213 */ /* 0x000fe20000000000 */
[----:B------:R-:W-:Y:S02]  /*0480*/  IMAD.HI.U32 R11, R3, R11, R2 ;  /* 0x0000000b030b7227 */ /* 0x000fe400078e0002 */
[----:B---3--:R-:W2:Y:S04]  /*0490*/  MUFU.RCP R6, R6 ;  /* 0x0000000600067308 */ /* 0x008ea80000001000 */
[----:B------:R-:W-:-:S04]  /*04a0*/  IMAD.HI.U32 R2, R11, R20, RZ ;  /* 0x000000140b027227 */ /* 0x000fc800078e00ff */
[----:B------:R-:W-:Y:S01]  /*04b0*/  IMAD R7, R2, R9, R20 ;  /* 0x0000000902077224 */ /* 0x000fe200078e0214 */
[----:B0-----:R-:W-:Y:S02]  /*04c0*/  IADD3 R5, PT, PT, R4, 0xffffffe, RZ ;  /* 0x0ffffffe04057810 */ /* 0x001fe40007ffe0ff */
[----:B------:R-:W-:Y:S02]  /*04d0*/  LOP3.LUT R4, R21, R18, RZ, 0x3c, !PT ;  /* 0x0000001215047212 */ /* 0x000fe400078e3cff */
[----:B------:R-:W-:Y:S02]  /*04e0*/  ISETP.GT.U32.AND P1, PT, R12, R7, PT ;  /* 0x000000070c00720c */ /* 0x000fe40003f24070 */
[----:B------:R-:W0:Y:S01]  /*04f0*/  F2I.FTZ.U32.TRUNC.NTZ R5, R5 ;  /* 0x0000000500057305 */ /* 0x000e22000021f000 */
[----:B------:R-:W-:Y:S01]  /*0500*/  ISETP.GE.AND P2, PT, R4, RZ, PT ;  /* 0x000000ff0400720c */ /* 0x000fe20003f46270 */
[----:B--2---:R-:W-:-:S06]  /*0510*/  VIADD R3, R6, 0xffffffe ;  /* 0x0ffffffe06037836 */ /* 0x004fcc0000000000 */
[----:B------:R-:W2:Y:S03]  /*0520*/  F2I.FTZ.U32.TRUNC.NTZ R3, R3 ;  /* 0x0000000300037305 */ /* 0x000ea6000021f000 */
[----:B------:R-:W-:Y:S01]  /*0530*/  @!P1 IMAD.IADD R7, R7, 0x1, -R12 ;  /* 0x0000000107079824 */ /* 0x000fe200078e0a0c */
[----:B------:R-:W-:Y:S01]  /*0540*/  @!P1 IADD3 R2, PT, PT, R2, 0x1, RZ ;  /* 0x0000000102029810 */ /* 0x000fe20007ffe0ff */
[----:B0-----:R-:W-:-:S03]  /*0550*/  IMAD.MOV R4, RZ, RZ, -R5 ;  /* 0x000000ffff047224 */ /* 0x001fc600078e0a05 */
[----:B------:R-:W-:Y:S01]  /*0560*/  ISETP.GE.U32.AND P0, PT, R7, R12, PT ;  /* 0x0000000c0700720c */ /* 0x000fe20003f06070 */
[----:B------:R0:W3:Y:S01]  /*0570*/  MUFU.RCP R6, R19 ;  /* 0x0000001300067308 */ /* 0x0000e20000001000 */
[----:B------:R-:W-:Y:S02]  /*0580*/  IMAD R7, R4, R15, RZ ;  /* 0x0000000f04077224 */ /* 0x000fe400078e02ff */
[----:B------:R-:W-:Y:S02]  /*0590*/  IMAD.MOV.U32 R4, RZ, RZ, RZ ;  /* 0x000000ffff047224 */ /* 0x000fe400078e00ff */
[----:B--2---:R-:W-:Y:S02]  /*05a0*/  IMAD.MOV R23, RZ, RZ, -R3 ;  /* 0x000000ffff177224 */ /* 0x004fe400078e0a03 */
[----:B0-----:R-:W-:-:S05]  /*05b0*/  IMAD.HI.U32 R19, R5, R7, R4 ;  /* 0x0000000705137227 */ /* 0x001fca00078e0004 */
[----:B------:R-:W-:Y:S01]  /*05c0*/  @P0 VIADD R2, R2, 0x1 ;  /* 0x0000000102020836 */ /* 0x000fe20000000000 */
[----:B------:R-:W-:Y:S01]  /*05d0*/  ISETP.NE.AND P0, PT, R18, RZ, PT ;  /* 0x000000ff1200720c */ /* 0x000fe20003f05270 */
[----:B------:R-:W-:Y:S02]  /*05e0*/  IMAD R7, R23, R0, RZ ;  /* 0x0000000017077224 */ /* 0x000fe400078e02ff */
[----:B---3--:R-:W-:Y:S01]  /*05f0*/  VIADD R6, R6, 0xffffffe ;  /* 0x0ffffffe06067836 */ /* 0x008fe20000000000 */
[----:B------:R-:W-:-:S03]  /*0600*/  @!P2 IADD3 R2, PT, PT, -R2, RZ, RZ ;  /* 0x000000ff0202a210 */ /* 0x000fc60007ffe1ff */
[----:B------:R0:W2:Y:S01]  /*0610*/  F2I.FTZ.U32.TRUNC.NTZ R5, R6 ;  /* 0x0000000600057305 */ /* 0x0000a2000021f000 */
[----:B------:R-:W-:Y:S01]  /*0620*/  SEL R26, R10, R2, !P0 ;  /* 0x000000020a1a7207 */ /* 0x000fe20004000000 */
[----:B------:R-:W-:-:S03]  /*0630*/  IMAD.MOV.U32 R2, RZ, RZ, RZ ;  /* 0x000000ffff027224 */ /* 0x000fc600078e00ff */
[----:B------:R-:W-:Y:S01]  /*0640*/  IABS R4, R26 ;  /* 0x0000001a00047213 */ /* 0x000fe20000000000 */
[----:B------:R-:W-:Y:S01]  /*0650*/  IMAD.HI.U32 R2, R3, R7, R2 ;  /* 0x0000000703027227 */ /* 0x000fe200078e0002 */
[----:B------:R-:W-:Y:S02]  /*0660*/  IABS R3, R24 ;  /* 0x0000001800037213 */ /* 0x000fe40000000000 */
[----:B------:R-:W-:Y:S01]  /*0670*/  MOV R7, R4 ;  /* 0x0000000400077202 */ /* 0x000fe20000000f00 */
[----:B0-----:R-:W-:Y:S01]  /*0680*/  IMAD.HI.U32 R6, R19, R20, RZ ;  /* 0x0000001413067227 */ /* 0x001fe200078e00ff */
[----:B------:R-:W-:-:S03]  /*0690*/  ISETP.GE.AND P4, PT, R26, RZ, PT ;  /* 0x000000ff1a00720c */ /* 0x000fc60003f86270 */
[----:B------:R-:W-:Y:S02]  /*06a0*/  IMAD.MOV R23, RZ, RZ, -R3 ;  /* 0x000000ffff177224 */ /* 0x000fe400078e0a03 */
[----:B------:R-:W-:Y:S02]  /*06b0*/  IMAD.MOV.U32 R3, RZ, RZ, R22 ;  /* 0x000000ffff037224 */ /* 0x000fe400078e0016 */
[----:B------:R-:W-:-:S04]  /*06c0*/  IMAD.HI.U32 R2, R2, R7, RZ ;  /* 0x0000000702027227 */ /* 0x000fc800078e00ff */
[----:B------:R-:W-:Y:S01]  /*06d0*/  IMAD R7, R2, R3, R7 ;  /* 0x0000000302077224 */ /* 0x000fe200078e0207 */
[----:B------:R-:W-:Y:S01]  /*06e0*/  IADD3 R2, PT, PT, -R26, RZ, RZ ;  /* 0x000000ff1a027210 */ /* 0x000fe20007ffe1ff */
[----:B------:R-:W-:Y:S02]  /*06f0*/  IMAD R20, R6, R23, R20 ;  /* 0x0000001706147224 */ /* 0x000fe400078e0214 */
[----:B--2---:R-:W-:Y:S01]  /*0700*/  IMAD.MOV R3, RZ, RZ, -R5 ;  /* 0x000000ffff037224 */ /* 0x004fe200078e0a05 */
[----:B------:R-:W-:Y:S01]  /*0710*/  ISETP.GT.U32.AND P1, PT, R0, R7, PT ;  /* 0x000000070000720c */ /* 0x000fe20003f24070 */
[----:B------:R-:W-:Y:S01]  /*0720*/  IMAD.MOV.U32 R4, RZ, RZ, RZ ;  /* 0x000000ffff047224 */ /* 0x000fe200078e00ff */
[----:B------:R-:W-:Y:S01]  /*0730*/  ISETP.GT.U32.AND P2, PT, R15, R20, PT ;  /* 0x000000140f00720c */ /* 0x000fe20003f44070 */
[----:B------:R-:W-:-:S04]  /*0740*/  IMAD R3, R3, R8, RZ ;  /* 0x0000000803037224 */ /* 0x000fc800078e02ff */
[----:B------:R-:W-:-:S04]  /*0750*/  IMAD.HI.U32 R22, R5, R3, R4 ;  /* 0x0000000305167227 */ /* 0x000fc800078e0004 */
[----:B------:R-:W-:Y:S01]  /*0760*/  IMAD R4, R18, R2, R21 ;  /* 0x0000000212047224 */ /* 0x000fe200078e0215 */
[----:B------:R-:W-:Y:S01]  /*0770*/  IABS R2, R13 ;  /* 0x0000000d00027213 */ /* 0x000fe20000000000 */
[----:B------:R-:W-:Y:S02]  /*0780*/  @!P1 IMAD.IADD R7, R7, 0x1, -R0 ;  /* 0x0000000107079824 */ /* 0x000fe400078e0a00 */
[----:B------:R-:W-:Y:S01]  /*0790*/  @!P2 IMAD.IADD R20, R20, 0x1, -R15 ;  /* 0x000000011414a824 */ /* 0x000fe200078e0a0f */
[----:B------:R-:W-:Y:S01]  /*07a0*/  IABS R27, R4 ;  /* 0x00000004001b7213 */ /* 0x000fe20000000000 */
[----:B------:R-:W-:Y:S01]  /*07b0*/  @!P2 VIADD R6, R6, 0x1 ;  /* 0x000000010606a836 */ /* 0x000fe20000000000 */
[----:B------:R-:W-:Y:S02]  /*07c0*/  ISETP.GT.U32.AND P5, PT, R0, R7, PT ;  /* 0x000000070000720c */ /* 0x000fe40003fa4070 */
[----:B------:R-:W-:Y:S01]  /*07d0*/  ISETP.GE.U32.AND P1, PT, R20, R15, PT ;  /* 0x0000000f1400720c */ /* 0x000fe20003f26070 */
[----:B------:R-:W-:Y:S01]  /*07e0*/  IMAD.HI.U32 R25, R22, R27, RZ ;  /* 0x0000001b16197227 */ /* 0x000fe200078e00ff */
[----:B------:R-:W-:-:S02]  /*07f0*/  IADD3 R20, PT, PT, RZ, -R2, RZ ;  /* 0x80000002ff147210 */ /* 0x000fc40007ffe0ff */
[----:B------:R-:W-:-:S03]  /*0800*/  LOP3.LUT R2, R21, R24, RZ, 0x3c, !PT ;  /* 0x0000001815027212 */ /* 0x000fc600078e3cff */
[----:B------:R-:W-:Y:S01]  /*0810*/  IMAD R27, R25, R20, R27 ;  /* 0x00000014191b7224 */ /* 0x000fe200078e021b */
[----:B------:R-:W-:Y:S02]  /*0820*/  ISETP.GE.AND P3, PT, R2, RZ, PT ;  /* 0x000000ff0200720c */ /* 0x000fe40003f66270 */
[----:B------:R-:W0:Y:S01]  /*0830*/  LDC.64 R2, c[0x0][0x390] ;  /* 0x0000e400ff027b82 */ /* 0x000e220000000a00 */
[----:B------:R-:W-:Y:S01]  /*0840*/  @!P5 IMAD.IADD R7, R7, 0x1, -R0 ;  /* 0x000000010707d824 */ /* 0x000fe200078e0a00 */
[----:B------:R-:W-:Y:S01]  /*0850*/  ISETP.NE.AND P5, PT, R14, RZ, PT ;  /* 0x000000ff0e00720c */ /* 0x000fe20003fa5270 */
[----:B------:R-:W-:Y:S01]  /*0860*/  @P1 VIADD R6, R6, 0x1 ;  /* 0x0000000106061836 */ /* 0x000fe20000000000 */
[----:B------:R-:W-:Y:S02]  /*0870*/  ISETP.NE.AND P1, PT, R24, RZ, PT ;  /* 0x000000ff1800720c */ /* 0x000fe40003f25270 */
[----:B------:R-:W-:Y:S02]  /*0880*/  MOV R0, R7 ;  /* 0x0000000700007202 */ /* 0x000fe40000000f00 */
[----:B------:R-:W-:-:S02]  /*0890*/  LOP3.LUT R24, RZ, R24, RZ, 0x33, !PT ;  /* 0x00000018ff187212 */ /* 0x000fc400078e33ff */
[----:B------:R-:W-:Y:S01]  /*08a0*/  ISETP.GT.U32.AND P2, PT, R8, R27, PT ;  /* 0x0000001b0800720c */ /* 0x000fe20003f44070 */
[----:B------:R-:W-:Y:S02]  /*08b0*/  @!P3 IMAD.MOV R6, RZ, RZ, -R6 ;  /* 0x000000ffff06b224 */ /* 0x000fe400078e0a06 */
[----:B------:R-:W-:Y:S02]  /*08c0*/  @!P4 IMAD.MOV R0, RZ, RZ, -R0 ;  /* 0x000000ffff00c224 */ /* 0x000fe400078e0a00 */
[----:B------:R-:W-:Y:S02]  /*08d0*/  @!P5 LOP3.LUT R0, RZ, R14, RZ, 0x33, !PT ;  /* 0x0000000eff00d212 */ /* 0x000fe400078e33ff */
[----:B------:R-:W-:-:S05]  /*08e0*/  SEL R5, R24, R6, !P1 ;  /* 0x0000000618057207 */ /* 0x000fca0004800000 */
[----:B-1----:R-:W-:Y:S01]  /*08f0*/  IMAD R7, R5, UR4, R0 ;  /* 0x0000000405077c24 */ /* 0x002fe2000f8e0200 */
[----:B------:R-:W-:Y:S01]  /*0900*/  LOP3.LUT R4, R4, R13, RZ, 0x3c, !PT ;  /* 0x0000000d04047212 */ /* 0x000fe200078e3cff */
[----:B------:R-:W-:Y:S01]  /*0910*/  @!P2 IMAD.IADD R27, R27, 0x1, -R8 ;  /* 0x000000011b1ba824 */ /* 0x000fe200078e0a08 */
[----:B------:R-:W1:Y:S01]  /*0920*/  LDCU UR4, c[0x0][0x39c] ;  /* 0x00007380ff0477ac */ /* 0x000e620008000800 */
[----:B0-----:R-:W-:-:S03]  /*0930*/  IMAD.WIDE R6, R7, 0x4, R2 ;  /* 0x0000000407067825 */ /* 0x001fc600078e0202 */
[----:B------:R-:W-:Y:S01]  /*0940*/  ISETP.GE.U32.AND P3, PT, R27, R8, PT ;  /* 0x000000081b00720c */ /* 0x000fe20003f66070 */
[----:B------:R-:W-:Y:S02]  /*0950*/  IMAD.HI.U32 R27, R22, R29, RZ ;  /* 0x0000001d161b7227 */ /* 0x000fe400078e00ff */
[----:B------:R0:W2:Y:S02]  /*0960*/  LDG.E R6, desc[UR36][R6.64] ;  /* 0x0000002406067981 */ /* 0x0000a4000c1e1900 */
[----:B------:R-:W-:-:S05]  /*0970*/  IMAD R27, R27, R20, R29 ;  /* 0x000000141b1b7224 */ /* 0x000fca00078e021d */
[----:B------:R-:W-:Y:S01]  /*0980*/  ISETP.GT.U32.AND P4, PT, R8, R27, PT ;  /* 0x0000001b0800720c */ /* 0x000fe20003f84070 */
[----:B------:R-:W-:Y:S01]  /*0990*/  @!P2 VIADD R25, R25, 0x1 ;  /* 0x000000011919a836 */ /* 0x000fe20000000000 */
[----:B------:R-:W-:-:S11]  /*09a0*/  ISETP.GE.AND P5, PT, R4, RZ, PT ;  /* 0x000000ff0400720c */ /* 0x000fd60003fa6270 */
[----:B------:R-:W-:-:S04]  /*09b0*/  @!P4 IADD3 R27, PT, PT, R27, -R8, RZ ;  /* 0x800000081b1bc210 */ /* 0x000fc80007ffe0ff */
[----:B------:R-:W-:Y:S02]  /*09c0*/  ISETP.GT.U32.AND P6, PT, R8, R27, PT ;  /* 0x0000001b0800720c */ /* 0x000fe40003fc4070 */
[----:B------:R-:W-:Y:S01]  /*09d0*/  ISETP.GE.AND P4, PT, R21, RZ, PT ;  /* 0x000000ff1500720c */ /* 0x000fe20003f86270 */
[----:B------:R-:W-:Y:S01]  /*09e0*/  @P3 VIADD R25, R25, 0x1 ;  /* 0x0000000119193836 */ /* 0x000fe20000000000 */
[----:B------:R-:W-:-:S04]  /*09f0*/  ISETP.NE.AND P3, PT, R17, 0x2, PT ;  /* 0x000000021100780c */ /* 0x000fc80003f65270 */
[----:B------:R-:W-:-:S05]  /*0a00*/  MOV R26, R25 ;  /* 0x00000019001a7202 */ /* 0x000fca0000000f00 */
[----:B------:R-:W-:Y:S01]  /*0a10*/  @!P6 IMAD.IADD R27, R27, 0x1, -R8 ;  /* 0x000000011b1be824 */ /* 0x000fe200078e0a08 */
[----:B------:R-:W-:Y:S01]  /*0a20*/  ISETP.NE.AND P2, PT, R13, RZ, PT ;  /* 0x000000ff0d00720c */ /* 0x000fe20003f45270 */
[----:B------:R-:W-:Y:S01]  /*0a30*/  @!P5 IMAD.MOV R26, RZ, RZ, -R26 ;  /* 0x000000ffff1ad224 */ /* 0x000fe200078e0a1a */
[----:B------:R-:W-:Y:S01]  /*0a40*/  LOP3.LUT R25, RZ, R13, RZ, 0x33, !PT ;  /* 0x0000000dff197212 */ /* 0x000fe200078e33ff */
[----:B------:R-:W-:-:S03]  /*0a50*/  @!P4 IMAD.MOV R27, RZ, RZ, -R27 ;  /* 0x000000ffff1bc224 */ /* 0x000fc600078e0a1b */
[C---:B0-----:R-:W-:Y:S02]  /*0a60*/  SEL R7, R25.reuse, R26, !P2 ;  /* 0x0000001a19077207 */ /* 0x041fe40005000000 */
[----:B------:R-:W-:Y:S01]  /*0a70*/  SEL R4, R25, R27, !P2 ;  /* 0x0000001b19047207 */ /* 0x000fe20005000000 */
[----:B-1----:R-:W-:-:S04]  /*0a80*/  IMAD R21, R5, UR4, R0 ;  /* 0x0000000405157c24 */ /* 0x002fc8000f8e0200 */
[----:B--2---:R-:W-:Y:S01]  /*0a90*/  IMAD R6, R7, R6, R4 ;  /* 0x0000000607067224 */ /* 0x004fe200078e0204 */
[----:B------:R-:W-:Y:S06]  /*0aa0*/  @!P3 BRA `(.L_x_1) ;  /* 0x0000000c0094b947 */ /* 0x000fec0003800000 */
[----:B------:R-:W-:Y:S02]  /*0ab0*/  ISETP.NE.AND P1, PT, R17, 0x1, PT ;  /* 0x000000011100780c */ /* 0x000fe40003f25270 */
[----:B------:R-:W-:-:S11]  /*0ac0*/  IABS R19, R16 ;  /* 0x0000001000137213 */ /* 0x000fd60000000000 */
[----:B------:R-:W-:Y:S05]  /*0ad0*/  @!P1 BRA `(.L_x_2) ;  /* 0x0000000800049947 */ /* 0x000fea0003800000 */
[----:B------:R-:W-:-:S13]  /*0ae0*/  ISETP.NE.AND P1, PT, R17, RZ, PT ;  /* 0x000000ff1100720c */ /* 0x000fda0003f25270 */
[----:B------:R-:W-:Y:S05]  /*0af0*/  @P1 EXIT ;  /* 0x000000000000194d */ /* 0x000fea0003800000 */
[----:B------:R-:W0:Y:S02]  /*0b00*/  LDC.64 R14, c[0x0][0x3e8] ;  /* 0x0000fa00ff0e7b82 */ /* 0x000e240000000a00 */
[----:B0-----:R-:W2:Y:S01]  /*0b10*/  LDG.E R14, desc[UR36][R14.64+0x4] ;  /* 0x000004240e0e7981 */ /* 0x001ea2000c1e1900 */
[----:B------:R-:W-:Y:S01]  /*0b20*/  IMAD.HI.U32 R18, R11, R19, RZ ;  /* 0x000000130b127227 */ /* 0x000fe200078e00ff */
[----:B------:R-:W-:-:S03]  /*0b30*/  ISETP.GE.AND P3, PT, R16, RZ, PT ;  /* 0x000000ff1000720c */ /* 0x000fc60003f66270 */
[----:B------:R-:W-:-:S05]  /*0b40*/  IMAD R9, R18, R9, R19 ;  /* 0x0000000912097224 */ /* 0x000fca00078e0213 */
[----:B------:R-:W-:-:S13]  /*0b50*/  ISETP.GT.U32.AND P1, PT, R12, R9, PT ;  /* 0x000000090c00720c */ /* 0x000fda0003f24070 */
[----:B------:R-:W-:-:S05]  /*0b60*/  @!P1 IMAD.IADD R9, R9, 0x1, -R12 ;  /* 0x0000000109099824 */ /* 0x000fca00078e0a0c */
[----:B------:R-:W-:-:S13]  /*0b70*/  ISETP.GT.U32.AND P1, PT, R12, R9, PT ;  /* 0x000000090c00720c */ /* 0x000fda0003f24070 */
[----:B------:R-:W-:-:S05]  /*0b80*/  @!P1 IADD3 R9, PT, PT, R9, -R12, RZ ;  /* 0x8000000c09099210 */ /* 0x000fca0007ffe0ff */
[----:B------:R-:W-:-:S05]  /*0b90*/  @!P3 IMAD.MOV R9, RZ, RZ, -R9 ;  /* 0x000000ffff09b224 */ /* 0x000fca00078e0a09 */
[----:B------:R-:W-:-:S04]  /*0ba0*/  SEL R10, R10, R9, !P0 ;  /* 0x000000090a0a7207 */ /* 0x000fc80004000000 */
[----:B------:R-:W-:Y:S02]  /*0bb0*/  IABS R11, R10 ;  /* 0x0000000a000b7213 */ /* 0x000fe40000000000 */
[----:B------:R-:W-:-:S03]  /*0bc0*/  LOP3.LUT R10, R10, R13, RZ, 0x3c, !PT ;  /* 0x0000000d0a0a7212 */ /* 0x000fc600078e3cff */
[----:B------:R-:W-:Y:S01]  /*0bd0*/  IMAD.HI.U32 R9, R22, R11, RZ ;  /* 0x0000000b16097227 */ /* 0x000fe200078e00ff */
[----:B------:R-:W-:-:S03]  /*0be0*/  ISETP.GE.AND P3, PT, R10, RZ, PT ;  /* 0x000000ff0a00720c */ /* 0x000fc60003f66270 */
[----:B------:R-:W-:-:S05]  /*0bf0*/  IMAD R11, R9, R20, R11 ;  /* 0x00000014090b7224 */ /* 0x000fca00078e020b */
[----:B------:R-:W-:-:S13]  /*0c00*/  ISETP.GT.U32.AND P1, PT, R8, R11, PT ;  /* 0x0000000b0800720c */ /* 0x000fda0003f24070 */
[----:B------:R-:W-:Y:S01]  /*0c10*/  @!P1 IMAD.IADD R11, R11, 0x1, -R8 ;  /* 0x000000010b0b9824 */ /* 0x000fe200078e0a08 */
[----:B------:R-:W-:-:S04]  /*0c20*/  @!P1 IADD3 R9, PT, PT, R9, 0x1, RZ ;  /* 0x0000000109099810 */ /* 0x000fc80007ffe0ff */
[----:B------:R-:W-:-:S13]  /*0c30*/  ISETP.GE.U32.AND P0, PT, R11, R8, PT ;  /* 0x000000080b00720c */ /* 0x000fda0003f06070 */
[----:B------:R-:W-:-:S04]  /*0c40*/  @P0 VIADD R9, R9, 0x1 ;  /* 0x0000000109090836 */ /* 0x000fc80000000000 */
[----:B------:R-:W-:Y:S01]  /*0c50*/  IMAD.MOV.U32 R10, RZ, RZ, R9 ;  /* 0x000000ffff0a7224 */ /* 0x000fe200078e0009 */
[----:B------:R-:W-:-:S04]  /*0c60*/  CS2R R8, SRZ ;  /* 0x0000000000087805 */ /* 0x000fc8000001ff00 */
[----:B------:R-:W-:-:S04]  /*0c70*/  @!P3 IADD3 R10, PT, PT, -R10, RZ, RZ ;  /* 0x000000ff0a0ab210 */ /* 0x000fc80007ffe1ff */
[----:B------:R-:W-:Y:S02]  /*0c80*/  SEL R25, R25, R10, !P2 ;  /* 0x0000000a19197207 */ /* 0x000fe40005000000 */
[----:B--2---:R-:W-:-:S13]  /*0c90*/  ISETP.NE.AND P0, PT, R14, 0x1, PT ;  /* 0x000000010e00780c */ /* 0x004fda0003f05270 */
[----:B------:R-:W-:Y:S05]  /*0ca0*/  @!P0 BRA `(.L_x_3) ;  /* 0x00000004005c8947 */ /* 0x000fea0003800000 */
[----:B------:R-:W-:-:S05]  /*0cb0*/  IMAD.WIDE R2, R21, 0x4, R2 ;  /* 0x0000000415027825 */ /* 0x000fca00078e0202 */
[----:B------:R0:W5:Y:S01]  /*0cc0*/  LDG.E R11, desc[UR36][R2.64] ;  /* 0x00000024020b7981 */ /* 0x000162000c1e1900 */
[----:B------:R-:W-:Y:S01]  /*0cd0*/  ISETP.NE.AND P0, PT, R25, RZ, PT ;  /* 0x000000ff1900720c */ /* 0x000fe20003f05270 */
[----:B------:R-:W-:-:S12]  /*0ce0*/  BSSY.RECONVERGENT B0, `(.L_x_3) ;  /* 0x0000053000007945 */ /* 0x000fd80003800200 */
[----:B0-----:R-:W-:Y:S05]  /*0cf0*/  @P0 BRA `(.L_x_4) ;  /* 0x0000000000280947 */ /* 0x001fea0003800000 */
[----:B------:R-:W0:Y:S02]  /*0d00*/  LDC.64 R2, c[0x0][0x388] ;  /* 0x0000e200ff027b82 */ /* 0x000e240000000a00 */
[----:B0-----:R-:W-:-:S06]  /*0d10*/  IMAD.WIDE R2, R21, 0x8, R2 ;  /* 0x0000000815027825 */ /* 0x001fcc00078e0202 */
[----:B------:R-:W2:Y:S01]  /*0d20*/  LDG.E.64 R2, desc[UR36][R2.64] ;  /* 0x0000002402027981 */ /* 0x000ea2000c1e1b00 */
[----:B-----5:R-:W-:-:S04]  /*0d30*/  IMAD.IADD R11, R6, 0x1, R11 ;  /* 0x00000001060b7824 */ /* 0x020fc800078e020b */
[----:B--2---:R-:W-:-:S04]  /*0d40*/  IMAD.WIDE R10, R11, 0x8, R2 ;  /* 0x000000080b0a7825 */ /* 0x004fc800078e0202 */
[----:B------:R-:W-:Y:S02]  /*0d50*/  IMAD.WIDE R12, R6, 0x8, R2 ;  /* 0x00000008060c7825 */ /* 0x000fe400078e0202 */
[----:B------:R-:W2:Y:S04]  /*0d60*/  LD.E.64 R10, desc[UR36][R10.64] ;  /* 0x000000240a0a7980 */ /* 0x000ea8000c101b00 */
[----:B------:R-:W2:Y:S02]  /*0d70*/  LD.E.64 R12, desc[UR36][R12.64] ;  /* 0x000000240c0c7980 */ /* 0x000ea4000c101b00 */
[----:B--2---:R-:W-:Y:S01]  /*0d80*/  DADD R8, R10, -R12 ;  /* 0x000000000a087229 */ /* 0x004fe2000000080c */
[----:B------:R-:W-:Y:S10]  /*0d90*/  BRA `(.L_x_5) ;  /* 0x00000004001c7947 */ /* 0x000ff40003800000 */
.L_x_4:
[----:B------:R-:W-:-:S05]  /*0da0*/  VIADD R2, R14, 0xffffffff ;  /* 0xffffffff0e027836 */ /* 0x000fca0000000000 */
[----:B------:R-:W-:-:S13]  /*0db0*/  ISETP.NE.AND P0, PT, R25, R2, PT ;  /* 0x000000021900720c */ /* 0x000fda0003f05270 */
[----:B------:R-:W-:Y:S05]  /*0dc0*/  @P0 BRA `(.L_x_6) ;  /* 0x0000000000280947 */ /* 0x000fea0003800000 */
[----:B------:R-:W0:Y:S02]  /*0dd0*/  LDC.64 R2, c[0x0][0x388] ;  /* 0x0000e200ff027b82 */ /* 0x000e240000000a00 */
[----:B0-----:R-:W-:-:S06]  /*0de0*/  IMAD.WIDE R12, R21, 0x8, R2 ;  /* 0x00000008150c7825 */ /* 0x001fcc00078e0202 */
[----:B------:R-:W2:Y:S01]  /*0df0*/  LDG.E.64 R12, desc[UR36][R12.64] ;  /* 0x000000240c0c7981 */ /* 0x000ea2000c1e1b00 */
[C---:B-----5:R-:W-:Y:S01]  /*0e00*/  IADD3 R3, PT, PT, R6.reuse, -R11, RZ ;  /* 0x8000000b06037210 */ /* 0x060fe20007ffe0ff */
[----:B--2---:R-:W-:-:S04]  /*0e10*/  IMAD.WIDE R10, R6, 0x8, R12 ;  /* 0x00000008060a7825 */ /* 0x004fc800078e020c */
[----:B------:R-:W-:Y:S02]  /*0e20*/  IMAD.WIDE R2, R3, 0x8, R12 ;  /* 0x0000000803027825 */ /* 0x000fe400078e020c */
[----:B------:R-:W2:Y:S04]  /*0e30*/  LD.E.64 R10, desc[UR36][R10.64] ;  /* 0x000000240a0a7980 */ /* 0x000ea8000c101b00 */
[----:B------:R-:W2:Y:S02]  /*0e40*/  LD.E.64 R2, desc[UR36][R2.64] ;  /* 0x0000002402027980 */ /* 0x000ea4000c101b00 */
[----:B--2---:R-:W-:Y:S01]  /*0e50*/  DADD R8, R10, -R2 ;  /* 0x000000000a087229 */ /* 0x004fe20000000802 */
[----:B------:R-:W-:Y:S10]  /*0e60*/  BRA `(.L_x_5) ;  /* 0x0000000000e87947 */ /* 0x000ff40003800000 */
.L_x_6:
[----:B------:R-:W-:Y:S01]  /*0e70*/  VIADD R14, R14, 0xfffffffe ;  /* 0xfffffffe0e0e7836 */ /* 0x000fe20000000000 */
[----:B------:R-:W-:-:S04]  /*0e80*/  ISETP.NE.AND P1, PT, R25, 0x1, PT ;  /* 0x000000011900780c */ /* 0x000fc80003f25270 */
[----:B------:R-:W-:-:S13]  /*0e90*/  ISETP.NE.AND P0, PT, R25, R14, PT ;  /* 0x0000000e1900720c */ /* 0x000fda0003f05270 */
[----:B------:R-:W-:Y:S05]  /*0ea0*/  @P0 BRA P1, `(.L_x_7) ;  /* 0x0000000000300947 */ /* 0x000fea0000800000 */
[----:B------:R-:W0:Y:S02]  /*0eb0*/  LDC.64 R2, c[0x0][0x388] ;  /* 0x0000e200ff027b82 */ /* 0x000e240000000a00 */
[----:B0-----:R-:W-:-:S06]  /*0ec0*/  IMAD.WIDE R2, R21, 0x8, R2 ;  /* 0x0000000815027825 */ /* 0x001fcc00078e0202 */
[----:B------:R-:W2:Y:S01]  /*0ed0*/  LDG.E.64 R2, desc[UR36][R2.64] ;  /* 0x0000002402027981 */ /* 0x000ea2000c1e1b00 */
[C---:B-----5:R-:W-:Y:S01]  /*0ee0*/  IADD3 R13, PT, PT, R6.reuse, -R11, RZ ;  /* 0x8000000b060d7210 */ /* 0x060fe20007ffe0ff */
[----:B------:R-:W-:-:S04]  /*0ef0*/  IMAD.IADD R9, R6, 0x1, R11 ;  /* 0x0000000106097824 */ /* 0x000fc800078e020b */
[----:B--2---:R-:W-:-:S04]  /*0f00*/  IMAD.WIDE R12, R13, 0x8, R2 ;  /* 0x000000080d0c7825 */ /* 0x004fc800078e0202 */
[----:B------:R-:W-:Y:S02]  /*0f10*/  IMAD.WIDE R10, R9, 0x8, R2 ;  /* 0x00000008090a7825 */ /* 0x000fe400078e0202 */
[----:B------:R-:W2:Y:S04]  /*0f20*/  LD.E.64 R12, desc[UR36][R12.64] ;  /* 0x000000240c0c7980 */ /* 0x000ea8000c101b00 */
[----:B------:R-:W2:Y:S02]  /*0f30*/  LD.E.64 R8, desc[UR36][R10.64] ;  /* 0x000000240a087980 */ /* 0x000ea4000c101b00 */
[----:B--2---:R-:W-:-:S08]  /*0f40*/  DADD R8, R8, -R12 ;  /* 0x0000000008087229 */ /* 0x004fd0000000080c */
[----:B------:R-:W-:Y:S01]  /*0f50*/  DMUL R8, R8, 0.5 ;  /* 0x3fe0000008087828 */ /* 0x000fe20000000000 */
[----:B------:R-:W-:Y:S10]  /*0f60*/  BRA `(.L_x_5) ;  /* 0x0000000000a87947 */ /* 0x000ff40003800000 */
.L_x_7:
[----:B------:R-:W0:Y:S02]  /*0f70*/  LDC.64 R2, c[0x0][0x388] ;  /* 0x0000e200ff027b82 */ /* 0x000e240000000a00 */
[----:B0-----:R-:W-:-:S06]  /*0f80*/  IMAD.WIDE R14, R21, 0x8, R2 ;  /* 0x00000008150e7825 */ /* 0x001fcc00078e0202 */
[----:B------:R-:W2:Y:S01]  /*0f90*/  LDG.E.64 R14, desc[UR36][R14.64] ;  /* 0x000000240e0e7981 */ /* 0x000ea2000c1e1b00 */
[----:B-----5:R-:W-:Y:S02]  /*0fa0*/  IMAD R9, R11, -0x2, R6 ;  /* 0xfffffffe0b097824 */ /* 0x020fe400078e0206 */
[----:B------:R-:W-:Y:S01]  /*0fb0*/  IMAD.IADD R21, R6, 0x1, R11 ;  /* 0x0000000106157824 */ /* 0x000fe200078e020b */
[----:B------:R-:W-:Y:S01]  /*0fc0*/  MOV R19, 0x40280000 ;  /* 0x4028000000137802 */ /* 0x000fe20000000f00 */
[----:B------:R-:W-:Y:S02]  /*0fd0*/  IMAD.MOV.U32 R18, RZ, RZ, 0x0 ;  /* 0x00000000ff127424 */ /* 0x000fe400078e00ff */
[----:B--2---:R-:W-:-:S04]  /*0fe0*/  IMAD.WIDE R8, R9, 0x8, R14 ;  /* 0x0000000809087825 */ /* 0x004fc800078e020e */
[----:B------:R-:W-:Y:S02]  /*0ff0*/  IMAD.WIDE R12, R11, 0x8, R8 ;  /* 0x000000080b0c7825 */ /* 0x000fe400078e0208 */
[----:B------:R-:W2:Y:S04]  /*1000*/  LD.E.64 R8, desc[UR36][R8.64] ;  /* 0x0000002408087980 */ /* 0x000ea8000c101b00 */
[----:B------:R-:W2:Y:S01]  /*1010*/  LD.E.64 R12, desc[UR36][R12.64] ;  /* 0x000000240c0c7980 */ /* 0x000ea2000c101b00 */
[----:B------:R-:W-:-:S05]  /*1020*/  IMAD.WIDE R20, R21, 0x8, R14 ;  /* 0x0000000815147825 */ /* 0x000fca00078e020e */
[----:B------:R-:W3:Y:S01]  /*1030*/  LD.E.64 R2, desc[UR36][R20.64] ;  /* 0x0000002414027980 */ /* 0x000ee2000c101b00 */
[----:B------:R-:W-:-:S06]  /*1040*/  IMAD.WIDE R10, R11, 0x8, R20 ;  /* 0x000000080b0a7825 */ /* 0x000fcc00078e0214 */
[----:B------:R-:W4:Y:S01]  /*1050*/  LD.E.64 R10, desc[UR36][R10.64] ;  /* 0x000000240a0a7980 */ /* 0x000f22000c101b00 */
[----:B------:R-:W0:Y:S01]  /*1060*/  MUFU.RCP64H R15, 12 ;  /* 0x40280000000f7908 */ /* 0x000e220000001800 */
[----:B------:R-:W-:Y:S01]  /*1070*/  IMAD.MOV.U32 R14, RZ, RZ, 0x1 ;  /* 0x00000001ff0e7424 */ /* 0x000fe200078e00ff */
[----:B------:R-:W-:Y:S05]  /*1080*/  BSSY.RECONVERGENT B1, `(.L_x_8) ;  /* 0x0000016000017945 */ /* 0x000fea0003800200 */
[----:B0-----:R-:W-:-:S08]  /*1090*/  DFMA R16, R14, -R18, 1 ;  /* 0x3ff000000e10742b */ /* 0x001fd00000000812 */
[----:B------:R-:W-:-:S08]  /*10a0*/  DFMA R16, R16, R16, R16 ;  /* 0x000000101010722b */ /* 0x000fd00000000010 */
[----:B------:R-:W-:Y:S02]  /*10b0*/  DFMA R16, R14, R16, R14 ;  /* 0x000000100e10722b */ /* 0x000fe4000000000e */
[----:B--2---:R-:W-:-:S06]  /*10c0*/  DFMA R8, R12, -8, R8 ;  /* 0xc02000000c08782b */ /* 0x004fcc0000000008 */
[----:B------:R-:W-:Y:S02]  /*10d0*/  DFMA R12, R16, -R18, 1 ;  /* 0x3ff00000100c742b */ /* 0x000fe40000000812 */
[----:B---3--:R-:W-:-:S06]  /*10e0*/  DFMA R2, R2, 8, R8 ;  /* 0x402000000202782b */ /* 0x008fcc0000000008 */
[----:B------:R-:W-:Y:S02]  /*10f0*/  DFMA R12, R16, R12, R16 ;  /* 0x0000000c100c722b */ /* 0x000fe40000000010 */
[----:B----4-:R-:W-:-:S08]  /*1100*/  DADD R10, R2, -R10 ;  /* 0x00000000020a7229 */ /* 0x010fd0000000080a */
[----:B------:R-:W-:Y:S02]  /*1110*/  DMUL R2, R10, R12 ;  /* 0x0000000c0a027228 */ /* 0x000fe40000000000 */
[----:B------:R-:W-:-:S06]  /*1120*/  FSETP.GEU.AND P1, PT, |R11|, 6.5827683646048100446e-37, PT ;  /* 0x036000000b00780b */ /* 0x000fcc0003f2e200 */
[----:B------:R-:W-:-:S08]  /*1130*/  DFMA R8, R2, -12, R10 ;  /* 0xc02800000208782b */ /* 0x000fd0000000000a */
[----:B------:R-:W-:-:S10]  /*1140*/  DFMA R2, R12, R8, R2 ;  /* 0x000000080c02722b */ /* 0x000fd40000000002 */
[----:B------:R-:W-:-:S05]  /*1150*/  FFMA R6, RZ, 2.625, R3 ;  /* 0x40280000ff067823 */ /* 0x000fca0000000003 */
[----:B------:R-:W-:-:S13]  /*1160*/  FSETP.GT.AND P0, PT, |R6|, 1.469367938527859385e-39, PT ;  /* 0x001000000600780b */ /* 0x000fda0003f04200 */
[----:B------:R-:W-:Y:S05]  /*1170*/  @P0 BRA P1, `(.L_x_9) ;  /* 0x0000000000180947 */ /* 0x000fea0000800000 */
[----:B------:R-:W-:Y:S01]  /*1180*/  IMAD.MOV.U32 R12, RZ, RZ, R10 ;  /* 0x000000ffff0c7224 */ /* 0x000fe200078e000a */
[----:B------:R-:W-:Y:S01]  /*1190*/  MOV R13, R11 ;  /* 0x0000000b000d7202 */ /* 0x000fe20000000f00 */
[----:B------:R-:W-:Y:S01]  /*11a0*/  IMAD.MOV.U32 R10, RZ, RZ, RZ ;  /* 0x000000ffff0a7224 */ /* 0x000fe200078e00ff */
[----:B------:R-:W-:Y:S01]  /*11b0*/  MOV R24, 0x11e0 ;  /* 0x000011e000187802 */ /* 0x000fe20000000f00 */
[----:B------:R-:W-:-:S07]  /*11c0*/  IMAD.MOV.U32 R11, RZ, RZ, 0x40280000 ;  /* 0x40280000ff0b7424 */ /* 0x000fce00078e00ff */
[----:B------:R-:W-:Y:S05]  /*11d0*/  CALL.REL.NOINC `($__internal_0_$__cuda_sm20_div_rn_f64_full) ;  /* 0x0000001000247944 */ /* 0x000fea0003c00000 */
.L_x_9:
[----:B------:R-:W-:Y:S05]  /*11e0*/  BSYNC.RECONVERGENT B1 ;  /* 0x0000000000017941 */ /* 0x000fea0003800200 */
.L_x_8:
[----:B------:R-:W-:Y:S01]  /*11f0*/  MOV R8, R2 ;  /* 0x0000000200087202 */ /* 0x000fe20000000f00 */
[----:B------:R-:W-:-:S07]  /*1200*/  IMAD.MOV.U32 R9, RZ, RZ, R3 ;  /* 0x000000ffff097224 */ /* 0x000fce00078e0003 */
.L_x_5:
[----:B------:R-:W-:Y:S05]  /*1210*/  BSYNC.RECONVERGENT B0 ;  /* 0x0000000000007941 */ /* 0x000fea0003800200 */
.L_x_3:
[----:B------:R-:W0:Y:S01]  /*1220*/  LDC.64 R10, c[0x0][0x3a8] ;  /* 0x0000ea00ff0a7b82 */ /* 0x000e220000000a00 */
[----:B------:R-:W1:Y:S07]  /*1230*/  LDCU.64 UR4, c[0x0][0x3b0] ;  /* 0x00007600ff0477ac */ /* 0x000e6e0008000a00 */
[----:B------:R-:W2:Y:S01]  /*1240*/  LDC.64 R2, c[0x0][0x3a0] ;  /* 0x0000e800ff027b82 */ /* 0x000ea20000000a00 */
[C-C-:B-1----:R-:W-:Y:S02]  /*1250*/  IMAD R13, R5.reuse, UR4, R0.reuse ;  /* 0x00000004050d7c24 */ /* 0x142fe4000f8e0200 */
[----:B------:R-:W-:-:S02]  /*1260*/  IMAD R5, R5, UR5, R0 ;  /* 0x0000000505057c24 */ /* 0x000fc4000f8e0200 */
[----:B0-----:R-:W-:-:S06]  /*1270*/  IMAD.WIDE R10, R13, 0x4, R10 ;  /* 0x000000040d0a7825 */ /* 0x001fcc00078e020a */
[----:B------:R-:W3:Y:S01]  /*1280*/  LDG.E R10, desc[UR36][R10.64] ;  /* 0x000000240a0a7981 */ /* 0x000ee2000c1e1900 */
[----:B--2---:R-:W-:-:S06]  /*1290*/  IMAD.WIDE R2, R5, 0x8, R2 ;  /* 0x0000000805027825 */ /* 0x004fcc00078e0202 */
[----:B------:R-:W2:Y:S01]  /*12a0*/  LDG.E.64 R2, desc[UR36][R2.64] ;  /* 0x0000002402027981 */ /* 0x000ea2000c1e1b00 */
[----:B---3--:R-:W-:-:S04]  /*12b0*/  IMAD R5, R7, R10, R4 ;  /* 0x0000000a07057224 */ /* 0x008fc800078e0204 */
[----:B--2---:R-:W-:-:S05]  /*12c0*/  IMAD.WIDE R4, R5, 0x8, R2 ;  /* 0x0000000805047825 */ /* 0x004fca00078e0202 */
[----:B------:R-:W-:Y:S01]  /*12d0*/  ST.E.64 desc[UR36][R4.64], R8 ;  /* 0x0000000804007985 */ /* 0x000fe2000c101b24 */
[----:B------:R-:W-:Y:S05]  /*12e0*/  EXIT ;  /* 0x000000000000794d */ /* 0x000fea0003800000 */
.L_x_2:
[----:B------:R-:W-:Y:S01]  /*12f0*/  IMAD.HI.U32 R3, R22, R19, RZ ;  /* 0x0000001316037227 */ /* 0x000fe200078e00ff */
[----:B------:R-:W-:-:S03]  /*1300*/  ISETP.GE.AND P1, PT, R16, RZ, PT ;  /* 0x000000ff1000720c */ /* 0x000fc60003f26270 */
[----:B------:R-:W-:-:S05]  /*1310*/  IMAD R3, R3, R20, R19 ;  /* 0x0000001403037224 */ /* 0x000fca00078e0213 */
[----:B------:R-:W-:-:S13]  /*1320*/  ISETP.GT.U32.AND P0, PT, R8, R3, PT ;  /* 0x000000030800720c */ /* 0x000fda0003f04070 */
[----:B------:R-:W-:-:S05]  /*1330*/  @!P0 IMAD.IADD R3, R3, 0x1, -R8 ;  /* 0x0000000103038824 */ /* 0x000fca00078e0a08 */
[----:B------:R-:W-:-:S13]  /*1340*/  ISETP.GT.U32.AND P0, PT, R8, R3, PT ;  /* 0x000000030800720c */ /* 0x000fda0003f04070 */
[----:B------:R-:W-:Y:S02]  /*1350*/  @!P0 IADD3 R3, PT, PT, R3, -R8, RZ ;  /* 0x8000000803038210 */ /* 0x000fe40007ffe0ff */
[----:B------:R-:W-:-:S03]  /*1360*/  ISETP.NE.AND P0, PT, R13, 0x1, PT ;  /* 0x000000010d00780c */ /* 0x000fc60003f05270 */
[----:B------:R-:W-:Y:S01]  /*1370*/  IMAD.MOV.U32 R8, RZ, RZ, R3 ;  /* 0x000000ffff087224 */ /* 0x000fe200078e0003 */
[----:B------:R-:W-:-:S03]  /*1380*/  CS2R R2, SRZ ;  /* 0x0000000000027805 */ /* 0x000fc6000001ff00 */
[----:B------:R-:W-:-:S05]  /*1390*/  @!P1 IMAD.MOV R8, RZ, RZ, -R8 ;  /* 0x000000ffff089224 */ /* 0x000fca00078e0a08 */
[----:B------:R-:W-:Y:S01]  /*13a0*/  SEL R8, R25, R8, !P2 ;  /* 0x0000000819087207 */ /* 0x000fe20005000000 */
[----:B------:R-:W-:Y:S06]  /*13b0*/  @!P0 BRA `(.L_x_10) ;  /* 0x00000004001c8947 */ /* 0x000fec0003800000 */
[----:B------:R-:W-:Y:S01]  /*13c0*/  ISETP.NE.AND P0, PT, R8, RZ, PT ;  /* 0x000000ff0800720c */ /* 0x000fe20003f05270 */
[----:B------:R-:W-:-:S12]  /*13d0*/  BSSY.RECONVERGENT B0, `(.L_x_10) ;  /* 0x0000045000007945 */ /* 0x000fd80003800200 */
[----:B------:R-:W-:Y:S05]  /*13e0*/  @P0 BRA `(.L_x_11) ;  /* 0x0000000000200947 */ /* 0x000fea0003800000 */
[----:B------:R-:W0:Y:S02]  /*13f0*/  LDC.64 R2, c[0x0][0x388] ;  /* 0x0000e200ff027b82 */ /* 0x000e240000000a00 */
[----:B0-----:R-:W-:-:S05]  /*1400*/  IMAD.WIDE R12, R21, 0x8, R2 ;  /* 0x00000008150c7825 */ /* 0x001fca00078e0202 */
[----:B------:R-:W2:Y:S02]  /*1410*/  LDG.E.64 R2, desc[UR36][R12.64] ;  /* 0x000000240c027981 */ /* 0x000ea4000c1e1b00 */
[----:B--2---:R-:W-:-:S05]  /*1420*/  IMAD.WIDE R8, R6, 0x8, R2 ;  /* 0x0000000806087825 */ /* 0x004fca00078e0202 */
[----:B------:R-:W2:Y:S04]  /*1430*/  LD.E.64 R2, desc[UR36][R8.64+0x8] ;  /* 0x0000082408027980 */ /* 0x000ea8000c101b00 */
[----:B------:R-:W2:Y:S02]  /*1440*/  LD.E.64 R10, desc[UR36][R8.64] ;  /* 0x00000024080a7980 */ /* 0x000ea4000c101b00 */
[----:B--2---:R-:W-:Y:S01]  /*1450*/  DADD R2, R2, -R10 ;  /* 0x0000000002027229 */ /* 0x004fe2000000080a */
[----:B------:R-:W-:Y:S10]  /*1460*/  BRA `(.L_x_12) ;  /* 0x0000000000ec7947 */ /* 0x000ff40003800000 */
.L_x_11:
[----:B------:R-:W-:-:S04]  /*1470*/  IADD3 R2, PT, PT, R13, -0x1, RZ ;  /* 0xffffffff0d027810 */ /* 0x000fc80007ffe0ff */
[----:B------:R-:W-:-:S13]  /*1480*/  ISETP.NE.AND P0, PT, R8, R2, PT ;  /* 0x000000020800720c */ /* 0x000fda0003f05270 */
[----:B------:R-:W-:Y:S05]  /*1490*/  @P0 BRA `(.L_x_13) ;  /* 0x0000000000200947 */ /* 0x000fea0003800000 */
[----:B------:R-:W0:Y:S02]  /*14a0*/  LDC.64 R2, c[0x0][0x388] ;  /* 0x0000e200ff027b82 */ /* 0x000e240000000a00 */
[----:B0-----:R-:W-:-:S06]  /*14b0*/  IMAD.WIDE R8, R21, 0x8, R2 ;  /* 0x0000000815087825 */ /* 0x001fcc00078e0202 */
[----:B------:R-:W2:Y:S02]  /*14c0*/  LDG.E.64 R8, desc[UR36][R8.64] ;  /* 0x0000002408087981 */ /* 0x000ea4000c1e1b00 */
[----:B--2---:R-:W-:-:S05]  /*14d0*/  IMAD.WIDE R10, R6, 0x8, R8 ;  /* 0x00000008060a7825 */ /* 0x004fca00078e0208 */
[----:B------:R-:W2:Y:S04]  /*14e0*/  LD.E.64 R12, desc[UR36][R10.64] ;  /* 0x000000240a0c7980 */ /* 0x000ea8000c101b00 */
[----:B------:R-:W2:Y:S02]  /*14f0*/  LD.E.64 R2, desc[UR36][R10.64+-0x8] ;  /* 0xfffff8240a027980 */ /* 0x000ea4000c101b00 */
[----:B--2---:R-:W-:Y:S01]  /*1500*/  DADD R2, R12, -R2 ;  /* 0x000000000c027229 */ /* 0x004fe20000000802 */
[----:B------:R-:W-:Y:S10]  /*1510*/  BRA `(.L_x_12) ;  /* 0x0000000000c07947 */ /* 0x000ff40003800000 */
.L_x_13:
[----:B------:R-:W-:Y:S01]  /*1520*/  VIADD R13, R13, 0xfffffffe ;  /* 0xfffffffe0d0d7836 */ /* 0x000fe20000000000 */
[----:B------:R-:W-:-:S04]  /*1530*/  ISETP.NE.AND P1, PT, R8, 0x1, PT ;  /* 0x000000010800780c */ /* 0x000fc80003f25270 */
[----:B------:R-:W-:-:S13]  /*1540*/  ISETP.NE.AND P0, PT, R8, R13, PT ;  /* 0x0000000d0800720c */ /* 0x000fda0003f05270 */
[----:B------:R-:W-:Y:S05]  /*1550*/  @P0 BRA P1, `(.L_x_14) ;  /* 0x0000000000240947 */ /* 0x000fea0000800000 */
[----:B------:R-:W0:Y:S02]  /*1560*/  LDC.64 R2, c[0x0][0x388] ;  /* 0x0000e200ff027b82 */ /* 0x000e240000000a00 */
[----:B0-----:R-:W-:-:S06]  /*1570*/  IMAD.WIDE R8, R21, 0x8, R2 ;  /* 0x0000000815087825 */ /* 0x001fcc00078e0202 */
[----:B------:R-:W2:Y:S02]  /*1580*/  LDG.E.64 R8, desc[UR36][R8.64] ;  /* 0x0000002408087981 */ /* 0x000ea4000c1e1b00 */
[----:B--2---:R-:W-:-:S05]  /*1590*/  IMAD.WIDE R10, R6, 0x8, R8 ;  /* 0x00000008060a7825 */ /* 0x004fca00078e0208 */
[----:B------:R-:W2:Y:S04]  /*15a0*/  LD.E.64 R2, desc[UR36][R10.64+0x8] ;  /* 0x000008240a027980 */ /* 0x000ea8000c101b00 */
[----:B------:R-:W2:Y:S02]  /*15b0*/  LD.E.64 R12, desc[UR36][R10.64+-0x8] ;  /* 0xfffff8240a0c7980 */ /* 0x000ea4000c101b00 */
[----:B--2---:R-:W-:-:S08]  /*15c0*/  DADD R2, R2, -R12 ;  /* 0x0000000002027229 */ /* 0x004fd0000000080c */
[----:B------:R-:W-:Y:S01]  /*15d0*/  DMUL R2, R2, 0.5 ;  /* 0x3fe0000002027828 */ /* 0x000fe20000000000 */
[----:B------:R-:W-:Y:S10]  /*15e0*/  BRA `(.L_x_12) ;  /* 0x00000000008c7947 */ /* 0x000ff40003800000 */
.L_x_14:
[----:B------:R-:W0:Y:S02]  /*15f0*/  LDC.64 R2, c[0x0][0x388] ;  /* 0x0000e200ff027b82 */ /* 0x000e240000000a00 */
[----:B0-----:R-:W-:-:S06]  /*1600*/  IMAD.WIDE R12, R21, 0x8, R2 ;  /* 0x00000008150c7825 */ /* 0x001fcc00078e0202 */
[----:B------:R-:W2:Y:S01]  /*1610*/  LDG.E.64 R12, desc[UR36][R12.64] ;  /* 0x000000240c0c7981 */ /* 0x000ea2000c1e1b00 */
[----:B------:R-:W0:Y:S01]  /*1620*/  MUFU.RCP64H R19, 12 ;  /* 0x4028000000137908 */ /* 0x000e220000001800 */
[----:B------:R-:W-:Y:S01]  /*1630*/  IMAD.MOV.U32 R20, RZ, RZ, 0x0 ;  /* 0x00000000ff147424 */ /* 0x000fe200078e00ff */
[----:B------:R-:W-:Y:S01]  /*1640*/  MOV R21, 0x40280000 ;  /* 0x4028000000157802 */ /* 0x000fe20000000f00 */
[----:B------:R-:W-:Y:S02]  /*1650*/  IMAD.MOV.U32 R18, RZ, RZ, 0x1 ;  /* 0x00000001ff127424 */ /* 0x000fe400078e00ff */
[----:B--2---:R-:W-:-:S05]  /*1660*/  IMAD.WIDE R14, R6, 0x8, R12 ;  /* 0x00000008060e7825 */ /* 0x004fca00078e020c */
[----:B------:R-:W2:Y:S04]  /*1670*/  LD.E.64 R10, desc[UR36][R14.64+-0x10] ;  /* 0xfffff0240e0a7980 */ /* 0x000ea8000c101b00 */
[----:B------:R-:W2:Y:S04]  /*1680*/  LD.E.64 R16, desc[UR36][R14.64+-0x8] ;  /* 0xfffff8240e107980 */ /* 0x000ea8000c101b00 */
[----:B------:R-:W3:Y:S04]  /*1690*/  LD.E.64 R8, desc[UR36][R14.64+0x8] ;  /* 0x000008240e087980 */ /* 0x000ee8000c101b00 */
[----:B------:R-:W4:Y:S01]  /*16a0*/  LD.E.64 R2, desc[UR36][R14.64+0x10] ;  /* 0x000010240e027980 */ /* 0x000f22000c101b00 */
[----:B0-----:R-:W-:Y:S01]  /*16b0*/  DFMA R22, R18, -R20, 1 ;  /* 0x3ff000001216742b */ /* 0x001fe20000000814 */
[----:B------:R-:W-:Y:S07]  /*16c0*/  BSSY.RECONVERGENT B1, `(.L_x_12) ;  /* 0x0000015000017945 */ /* 0x000fee0003800200 */
[----:B------:R-:W-:-:S08]  /*16d0*/  DFMA R22, R22, R22, R22 ;  /* 0x000000161616722b */ /* 0x000fd00000000016 */
[----:B------:R-:W-:-:S08]  /*16e0*/  DFMA R22, R18, R22, R18 ;  /* 0x000000161216722b */ /* 0x000fd00000000012 */
[----:B------:R-:W-:-:S08]  /*16f0*/  DFMA R20, R22, -R20, 1 ;  /* 0x3ff000001614742b */ /* 0x000fd00000000814 */
[----:B------:R-:W-:Y:S02]  /*1700*/  DFMA R20, R22, R20, R22 ;  /* 0x000000141614722b */ /* 0x000fe40000000016 */
[----:B--2---:R-:W-:-:S08]  /*1710*/  DFMA R10, R16, -8, R10 ;  /* 0xc0200000100a782b */ /* 0x004fd0000000000a */
[----:B---3--:R-:W-:-:S08]  /*1720*/  DFMA R8, R8, 8, R10 ;  /* 0x402000000808782b */ /* 0x008fd0000000000a */
        /* <DEDUP_REMOVED lines=14> */
.L_x_15:
[----:B------:R-:W-:Y:S05]  /*1810*/  BSYNC.RECONVERGENT B1 ;  /* 0x0000000000017941 */ /* 0x000fea0003800200 */
.L_x_12:
[----:B------:R-:W-:Y:S05]  /*1820*/  BSYNC.RECONVERGENT B0 ;  /* 0x0000000000007941 */ /* 0x000fea0003800200 */
.L_x_10:
        /* <DEDUP_REMOVED lines=13> */
.L_x_1:
[----:B------:R-:W-:Y:S02]  /*1900*/  IABS R8, R16 ;  /* 0x0000001000087213 */ /* 0x000fe40000000000 */
[----:B------:R-:W-:-:S03]  /*1910*/  ISETP.GE.AND P3, PT, R16, RZ, PT ;  /* 0x000000ff1000720c */ /* 0x000fc60003f66270 */
[----:B------:R-:W-:-:S04]  /*1920*/  IMAD.HI.U32 R2, R19, R8, RZ ;  /* 0x0000000813027227 */ /* 0x000fc800078e00ff */
[----:B------:R-:W-:-:S05]  /*1930*/  IMAD R2, R2, R23, R8 ;  /* 0x0000001702027224 */ /* 0x000fca00078e0208 */
[----:B------:R-:W-:-:S13]  /*1940*/  ISETP.GT.U32.AND P2, PT, R15, R2, PT ;  /* 0x000000020f00720c */ /* 0x000fda0003f44070 */
[----:B------:R-:W-:-:S04]  /*1950*/  @!P2 IADD3 R2, PT, PT, R2, -R15, RZ ;  /* 0x8000000f0202a210 */ /* 0x000fc80007ffe0ff */
[----:B------:R-:W-:-:S13]  /*1960*/  ISETP.GT.U32.AND P2, PT, R15, R2, PT ;  /* 0x000000020f00720c */ /* 0x000fda0003f44070 */
[----:B------:R-:W-:-:S04]  /*1970*/  @!P2 IMAD.IADD R2, R2, 0x1, -R15 ;  /* 0x000000010202a824 */ /* 0x000fc800078e0a0f */
        /* <DEDUP_REMOVED lines=8> */
[----:B------:R-:W-:Y:S01]  /*1a00*/  @!P2 IADD3 R9, PT, PT, R9, -R12, RZ ;  /* 0x8000000c0909a210 */ /* 0x000fe20007ffe0ff */
[----:B------:R-:W-:-:S03]  /*1a10*/  @!P2 VIADD R2, R2, 0x1 ;  /* 0x000000010202a836 */ /* 0x000fc60000000000 */
[----:B------:R-:W-:Y:S02]  /*1a20*/  ISETP.GE.U32.AND P1, PT, R9, R12, PT ;  /* 0x0000000c0900720c */ /* 0x000fe40003f26070 */
[----:B------:R-:W-:-:S11]  /*1a30*/  CS2R R8, SRZ ;  /* 0x0000000000087805 */ /* 0x000fd6000001ff00 */
[----:B------:R-:W-:Y:S01]  /*1a40*/  @P1 VIADD R2, R2, 0x1 ;  /* 0x0000000102021836 */ /* 0x000fe20000000000 */
[----:B------:R-:W-:-:S04]  /*1a50*/  ISETP.NE.AND P1, PT, R14, 0x1, PT ;  /* 0x000000010e00780c */ /* 0x000fc80003f25270 */
[----:B------:R-:W-:-:S04]  /*1a60*/  @!P3 IADD3 R2, PT, PT, -R2, RZ, RZ ;  /* 0x000000ff0202b210 */ /* 0x000fc80007ffe1ff */
[----:B------:R-:W-:-:S05]  /*1a70*/  SEL R3, R10, R2, !P0 ;  /* 0x000000020a037207 */ /* 0x000fca0004000000 */
[----:B------:R-:W-:Y:S05]  /*1a80*/  @!P1 BRA `(.L_x_16) ;  /* 0x0000000400549947 */ /* 0x000fea0003800000 */
[----:B------:R-:W-:Y:S01]  /*1a90*/  ISETP.NE.AND P0, PT, R3, RZ, PT ;  /* 0x000000ff0300720c */ /* 0x000fe20003f05270 */
[----:B------:R-:W-:-:S12]  /*1aa0*/  BSSY.RECONVERGENT B0, `(.L_x_16) ;  /* 0x0000053000007945 */ /* 0x000fd80003800200 */
[----:B------:R-:W-:Y:S05]  /*1ab0*/  @P0 BRA `(.L_x_17) ;  /* 0x0000000000280947 */ /* 0x000fea0003800000 */
[----:B------:R-:W0:Y:S02]  /*1ac0*/  LDC.64 R2, c[0x0][0x388] ;  /* 0x0000e200ff027b82 */ /* 0x000e240000000a00 */
[----:B0-----:R-:W-:-:S05]  /*1ad0*/  IMAD.WIDE R12, R21, 0x8, R2 ;  /* 0x00000008150c7825 */ /* 0x001fca00078e0202 */
[----:B------:R-:W2:Y:S04]  /*1ae0*/  LDG.E.64 R2, desc[UR36][R12.64+0x8] ;  /* 0x000008240c027981 */ /* 0x000ea8000c1e1b00 */
[----:B------:R-:W3:Y:S01]  /*1af0*/  LDG.E.64 R8, desc[UR36][R12.64] ;  /* 0x000000240c087981 */ /* 0x000ee2000c1e1b00 */
[----:B--2---:R-:W-:-:S04]  /*1b00*/  IMAD.WIDE R2, R6, 0x8, R2 ;  /* 0x0000000806027825 */ /* 0x004fc800078e0202 */
[----:B---3--:R-:W-:Y:S02]  /*1b10*/  IMAD.WIDE R10, R6, 0x8, R8 ;  /* 0x00000008060a7825 */ /* 0x008fe400078e0208 */
[----:B------:R-:W2:Y:S04]  /*1b20*/  LD.E.64 R2, desc[UR36][R2.64] ;  /* 0x0000002402027980 */ /* 0x000ea8000c101b00 */
[----:B------:R-:W2:Y:S02]  /*1b30*/  LD.E.64 R10, desc[UR36][R10.64] ;  /* 0x000000240a0a7980 */ /* 0x000ea4000c101b00 */
[----:B--2---:R-:W-:Y:S01]  /*1b40*/  DADD R8, R2, -R10 ;  /* 0x0000000002087229 */ /* 0x004fe2000000080a */
[----:B------:R-:W-:Y:S10]  /*1b50*/  BRA `(.L_x_18) ;  /* 0x00000004001c7947 */ /* 0x000ff40003800000 */
.L_x_17:
[----:B------:R-:W-:-:S05]  /*1b60*/  VIADD R2, R14, 0xffffffff ;  /* 0xffffffff0e027836 */ /* 0x000fca0000000000 */
[----:B------:R-:W-:-:S13]  /*1b70*/  ISETP.NE.AND P0, PT, R3, R2, PT ;  /* 0x000000020300720c */ /* 0x000fda0003f05270 */
        /* <DEDUP_REMOVED lines=11> */
.L_x_19:
[----:B------:R-:W-:Y:S01]  /*1c30*/  VIADD R14, R14, 0xfffffffe ;  /* 0xfffffffe0e0e7836 */ /* 0x000fe20000000000 */
[----:B------:R-:W-:-:S04]  /*1c40*/  ISETP.NE.AND P1, PT, R3, 0x1, PT ;  /* 0x000000010300780c */ /* 0x000fc80003f25270 */
[----:B------:R-:W-:-:S13]  /*1c50*/  ISETP.NE.AND P0, PT, R3, R14, PT ;  /* 0x0000000e0300720c */ /* 0x000fda0003f05270 */
[----:B------:R-:W-:Y:S05]  /*1c60*/  @P0 BRA P1, `(.L_x_20) ;  /* 0x00000000002c0947 */ /* 0x000fea0000800000 */
        /* <DEDUP_REMOVED lines=8> */
[----:B--2---:R-:W-:-:S08]  /*1cf0*/  DADD R8, R8, -R12 ;  /* 0x0000000008087229 */ /* 0x004fd0000000080c */
[----:B------:R-:W-:Y:S01]  /*1d00*/  DMUL R8, R8, 0.5 ;  /* 0x3fe0000008087828 */ /* 0x000fe20000000000 */
[----:B------:R-:W-:Y:S10]  /*1d10*/  BRA `(.L_x_18) ;  /* 0x0000000000ac7947 */ /* 0x000ff40003800000 */
.L_x_20:
[----:B------:R-:W0:Y:S02]  /*1d20*/  LDC.64 R2, c[0x0][0x388] ;  /* 0x0000e200ff027b82 */ /* 0x000e240000000a00 */
[----:B0-----:R-:W-:-:S05]  /*1d30*/  IMAD.WIDE R14, R21, 0x8, R2 ;  /* 0x00000008150e7825 */ /* 0x001fca00078e0202 */
[----:B------:R-:W2:Y:S04]  /*1d40*/  LDG.E.64 R8, desc[UR36][R14.64+-0x10] ;  /* 0xfffff0240e087981 */ /* 0x000ea8000c1e1b00 */
[----:B------:R-:W3:Y:S04]  /*1d50*/  LDG.E.64 R10, desc[UR36][R14.64+-0x8] ;  /* 0xfffff8240e0a7981 */ /* 0x000ee8000c1e1b00 */
[----:B------:R-:W4:Y:S04]  /*1d60*/  LDG.E.64 R12, desc[UR36][R14.64+0x8] ;  /* 0x000008240e0c7981 */ /* 0x000f28000c1e1b00 */
[----:B------:R-:W5:Y:S01]  /*1d70*/  LDG.E.64 R2, desc[UR36][R14.64+0x10] ;  /* 0x000010240e027981 */ /* 0x000f62000c1e1b00 */
[----:B------:R-:W0:Y:S01]  /*1d80*/  MUFU.RCP64H R17, 12 ;  /* 0x4028000000117908 */ /* 0x000e220000001800 */
[----:B------:R-:W-:Y:S01]  /*1d90*/  MOV R18, 0x0 ;  /* 0x0000000000127802 */ /* 0x000fe20000000f00 */
[----:B------:R-:W-:-:S02]  /*1da0*/  IMAD.MOV.U32 R19, RZ, RZ, 0x40280000 ;  /* 0x40280000ff137424 */ /* 0x000fc400078e00ff */
[----:B--2---:R-:W-:-:S04]  /*1db0*/  IMAD.WIDE R8, R6, 0x8, R8 ;  /* 0x0000000806087825 */ /* 0x004fc800078e0208 */
[C---:B---3--:R-:W-:Y:S02]  /*1dc0*/  IMAD.WIDE R10, R6.reuse, 0x8, R10 ;  /* 0x00000008060a7825 */ /* 0x048fe400078e020a */
[----:B------:R-:W2:Y:S02]  /*1dd0*/  LD.E.64 R8, desc[UR36][R8.64] ;  /* 0x0000002408087980 */ /* 0x000ea4000c101b00 */
[C---:B----4-:R-:W-:Y:S02]  /*1de0*/  IMAD.WIDE R12, R6.reuse, 0x8, R12 ;  /* 0x00000008060c7825 */ /* 0x050fe400078e020c */
[----:B------:R-:W2:Y:S02]  /*1df0*/  LD.E.64 R10, desc[UR36][R10.64] ;  /* 0x000000240a0a7980 */ /* 0x000ea4000c101b00 */
[----:B-----5:R-:W-:Y:S02]  /*1e00*/  IMAD.WIDE R2, R6, 0x8, R2 ;  /* 0x0000000806027825 */ /* 0x020fe400078e0202 */
[----:B------:R-:W3:Y:S04]  /*1e10*/  LD.E.64 R12, desc[UR36][R12.64] ;  /* 0x000000240c0c7980 */ /* 0x000ee8000c101b00 */
[----:B------:R-:W4:Y:S01]  /*1e20*/  LD.E.64 R2, desc[UR36][R2.64] ;  /* 0x0000002402027980 */ /* 0x000f22000c101b00 */
[----:B------:R-:W-:Y:S01]  /*1e30*/  IMAD.MOV.U32 R16, RZ, RZ, 0x1 ;  /* 0x00000001ff107424 */ /* 0x000fe200078e00ff */
[----:B------:R-:W-:Y:S05]  /*1e40*/  BSSY.RECONVERGENT B1, `(.L_x_21) ;  /* 0x0000016000017945 */ /* 0x000fea0003800200 */
[----:B0-----:R-:W-:-:S08]  /*1e50*/  DFMA R14, R16, -R18, 1 ;  /* 0x3ff00000100e742b */ /* 0x001fd00000000812 */
        /* <DEDUP_REMOVED lines=14> */
[----:B------:R-:W-:Y:S01]  /*1f40*/  MOV R12, R10 ;  /* 0x0000000a000c7202 */ /* 0x000fe20000000f00 */
[----:B------:R-:W-:Y:S01]  /*1f50*/  IMAD.MOV.U32 R13, RZ, RZ, R11 ;  /* 0x000000ffff0d7224 */ /* 0x000fe200078e000b */
[----:B------:R-:W-:Y:S01]  /*1f60*/  MOV R11, 0x40280000 ;  /* 0x40280000000b7802 */ /* 0x000fe20000000f00 */
[----:B------:R-:W-:Y:S01]  /*1f70*/  IMAD.MOV.U32 R10, RZ, RZ, RZ ;  /* 0x000000ffff0a7224 */ /* 0x000fe200078e00ff */
[----:B------:R-:W-:-:S07]  /*1f80*/  MOV R24, 0x1fa0 ;  /* 0x00001fa000187802 */ /* 0x000fce0000000f00 */
[----:B------:R-:W-:Y:S05]  /*1f90*/  CALL.REL.NOINC `($__internal_0_$__cuda_sm20_div_rn_f64_full) ;  /* 0x0000000000b47944 */ /* 0x000fea0003c00000 */
.L_x_22:
[----:B------:R-:W-:Y:S05]  /*1fa0*/  BSYNC.RECONVERGENT B1 ;  /* 0x0000000000017941 */ /* 0x000fea0003800200 */
.L_x_21:
[----:B------:R-:W-:Y:S02]  /*1fb0*/  IMAD.MOV.U32 R8, RZ, RZ, R2 ;  /* 0x000000ffff087224 */ /* 0x000fe400078e0002 */
[----:B------:R-:W-:-:S07]  /*1fc0*/  IMAD.MOV.U32 R9, RZ, RZ, R3 ;  /* 0x000000ffff097224 */ /* 0x000fce00078e0003 */
.L_x_18:
[----:B------:R-:W-:Y:S05]  /*1fd0*/  BSYNC.RECONVERGENT B0 ;  /* 0x0000000000007941 */ /* 0x000fea0003800200 */
.L_x_16:
[----:B------:R-:W0:Y:S01]  /*1fe0*/  LDCU UR4, c[0x0][0x3f4] ;  /* 0x00007e80ff0477ac */ /* 0x000e220008000800 */
[----:B------:R-:W1:Y:S01]  /*1ff0*/  LDC.64 R10, c[0x0][0x3f0] ;  /* 0x0000fc00ff0a7b82 */ /* 0x000e620000000a00 */
[----:B------:R-:W-:Y:S01]  /*2000*/  MOV R2, 0x1 ;  /* 0x0000000100027802 */ /* 0x000fe20000000f00 */
[----:B------:R-:W-:Y:S01]  /*2010*/  BSSY.RECONVERGENT B0, `(.L_x_23) ;  /* 0x0000016000007945 */ /* 0x000fe20003800200 */
[----:B------:R-:W-:Y:S01]  /*2020*/  FSETP.GEU.AND P2, PT, |R9|, 6.5827683646048100446e-37, PT ;  /* 0x036000000900780b */ /* 0x000fe20003f4e200 */
[----:B0-----:R-:W0:Y:S01]  /*2030*/  MUFU.RCP64H R3, UR4 ;  /* 0x0000000400037d08 */ /* 0x001e220008001800 */
[----:B-1----:R-:W-:Y:S02]  /*2040*/  DSETP.NEU.AND P1, PT, R10, 1, PT ;  /* 0x3ff000000a00742a */ /* 0x002fe40003f2d000 */
[----:B0-----:R-:W-:-:S08]  /*2050*/  DFMA R12, R2, -R10, 1 ;  /* 0x3ff00000020c742b */ /* 0x001fd0000000080a */
[----:B------:R-:W-:-:S08]  /*2060*/  DFMA R12, R12, R12, R12 ;  /* 0x0000000c0c0c722b */ /* 0x000fd0000000000c */
[----:B------:R-:W-:-:S08]  /*2070*/  DFMA R12, R2, R12, R2 ;  /* 0x0000000c020c722b */ /* 0x000fd00000000002 */
[----:B------:R-:W-:-:S08]  /*2080*/  DFMA R2, R12, -R10, 1 ;  /* 0x3ff000000c02742b */ /* 0x000fd0000000080a */
[----:B------:R-:W-:-:S08]  /*2090*/  DFMA R2, R12, R2, R12 ;  /* 0x000000020c02722b */ /* 0x000fd0000000000c */
[----:B------:R-:W-:-:S08]  /*20a0*/  DMUL R12, R2, R8 ;  /* 0x00000008020c7228 */ /* 0x000fd00000000000 */
[----:B------:R-:W-:-:S08]  /*20b0*/  DFMA R14, R12, -R10, R8 ;  /* 0x8000000a0c0e722b */ /* 0x000fd00000000008 */
[----:B------:R-:W-:-:S10]  /*20c0*/  DFMA R2, R2, R14, R12 ;  /* 0x0000000e0202722b */ /* 0x000fd4000000000c */
[----:B------:R-:W-:-:S05]  /*20d0*/  FFMA R6, RZ, UR4, R3 ;  /* 0x00000004ff067c23 */ /* 0x000fca0008000003 */
[----:B------:R-:W-:-:S13]  /*20e0*/  FSETP.GT.AND P0, PT, |R6|, 1.469367938527859385e-39, PT ;  /* 0x001000000600780b */ /* 0x000fda0003f04200 */
[----:B------:R-:W-:Y:S05]  /*20f0*/  @P0 BRA P2, `(.L_x_24) ;  /* 0x00000000001c0947 */ /* 0x000fea0001000000 */
[----:B------:R-:W0:Y:S01]  /*2100*/  LDCU.64 UR4, c[0x0][0x3f0] ;  /* 0x00007e00ff0477ac */ /* 0x000e220008000a00 */
[----:B------:R-:W-:Y:S01]  /*2110*/  IMAD.MOV.U32 R12, RZ, RZ, R8 ;  /* 0x000000ffff0c7224 */ /* 0x000fe200078e0008 */
[----:B------:R-:W-:Y:S01]  /*2120*/  MOV R24, 0x2170 ;  /* 0x0000217000187802 */ /* 0x000fe20000000f00 */
[----:B------:R-:W-:Y:S02]  /*2130*/  IMAD.MOV.U32 R13, RZ, RZ, R9 ;  /* 0x000000ffff0d7224 */ /* 0x000fe400078e0009 */
[----:B0-----:R-:W-:Y:S01]  /*2140*/  IMAD.U32 R10, RZ, RZ, UR4 ;  /* 0x00000004ff0a7e24 */ /* 0x001fe2000f8e00ff */
[----:B------:R-:W-:-:S07]  /*2150*/  MOV R11, UR5 ;  /* 0x00000005000b7c02 */ /* 0x000fce0008000f00 */
[----:B------:R-:W-:Y:S05]  /*2160*/  CALL.REL.NOINC `($__internal_0_$__cuda_sm20_div_rn_f64_full) ;  /* 0x0000000000407944 */ /* 0x000fea0003c00000 */
.L_x_24:
[----:B------:R-:W-:Y:S05]  /*2170*/  BSYNC.RECONVERGENT B0 ;  /* 0x0000000000007941 */ /* 0x000fea0003800200 */
.L_x_23:
        /* <DEDUP_REMOVED lines=9> */
[----:B------:R-:W-:Y:S01]  /*2210*/  FSEL R5, R9, R3, !P1 ;  /* 0x0000000309057208 */ /* 0x000fe20004800000 */
[----:B---3--:R-:W-:Y:S01]  /*2220*/  IMAD R7, R7, R12, R4 ;  /* 0x0000000c07077224 */ /* 0x008fe200078e0204 */
[----:B------:R-:W-:-:S03]  /*2230*/  FSEL R4, R8, R2, !P1 ;  /* 0x0000000208047208 */ /* 0x000fc60004800000 */
[----:B--2---:R-:W-:-:S05]  /*2240*/  IMAD.WIDE R2, R7, 0x8, R10 ;  /* 0x0000000807027825 */ /* 0x004fca00078e020a */
[----:B------:R-:W-:Y:S01]  /*2250*/  ST.E.64 desc[UR36][R2.64], R4 ;  /* 0x0000000402007985 */ /* 0x000fe2000c101b24 */
[----:B------:R-:W-:Y:S05]  /*2260*/  EXIT ;  /* 0x000000000000794d */ /* 0x000fea0003800000 */
        .weak           $__internal_0_$__cuda_sm20_div_rn_f64_full
        .type           $__internal_0_$__cuda_sm20_div_rn_f64_full,@function
        .size           $__internal_0_$__cuda_sm20_div_rn_f64_full,(.L_x_31 - $__internal_0_$__cuda_sm20_div_rn_f64_full)
$__internal_0_$__cuda_sm20_div_rn_f64_full:
[C---:B------:R-:W-:Y:S01]  /*2270*/  FSETP.GEU.AND P0, PT, |R11|.reuse, 1.469367938527859385e-39, PT ;  /* 0x001000000b00780b */ /* 0x040fe20003f0e200 */
[----:B------:R-:W-:Y:S01]  /*2280*/  IMAD.MOV.U32 R6, RZ, RZ, 0x1ca00000 ;  /* 0x1ca00000ff067424 */ /* 0x000fe200078e00ff */
[----:B------:R-:W-:Y:S01]  /*2290*/  LOP3.LUT R2, R11, 0x800fffff, RZ, 0xc0, !PT ;  /* 0x800fffff0b027812 */ /* 0x000fe200078ec0ff */
[----:B------:R-:W-:Y:S01]  /*22a0*/  BSSY.RECONVERGENT B2, `(.L_x_25) ;  /* 0x0000054000027945 */ /* 0x000fe20003800200 */
[C---:B------:R-:W-:Y:S02]  /*22b0*/  FSETP.GEU.AND P3, PT, |R13|.reuse, 1.469367938527859385e-39, PT ;  /* 0x001000000d00780b */ /* 0x040fe40003f6e200 */
[----:B------:R-:W-:Y:S01]  /*22c0*/  LOP3.LUT R3, R2, 0x3ff00000, RZ, 0xfc, !PT ;  /* 0x3ff0000002037812 */ /* 0x000fe200078efcff */
[----:B------:R-:W-:Y:S01]  /*22d0*/  IMAD.MOV.U32 R2, RZ, RZ, R10 ;  /* 0x000000ffff027224 */ /* 0x000fe200078e000a */
[----:B------:R-:W-:Y:S02]  /*22e0*/  MOV R16, 0x1 ;  /* 0x0000000100107802 */ /* 0x000fe40000000f00 */
[----:B------:R-:W-:-:S02]  /*22f0*/  LOP3.LUT R22, R13, 0x7ff00000, RZ, 0xc0, !PT ;  /* 0x7ff000000d167812 */ /* 0x000fc400078ec0ff */
[C---:B------:R-:W-:Y:S01]  /*2300*/  LOP3.LUT R23, R11.reuse, 0x7ff00000, RZ, 0xc0, !PT ;  /* 0x7ff000000b177812 */ /* 0x040fe200078ec0ff */
[----:B------:R-:W-:Y:S02]  /*2310*/  @!P0 DMUL R2, R10, 8.98846567431157953865e+307 ;  /* 0x7fe000000a028828 */ /* 0x000fe40000000000 */
[----:B------:R-:W-:Y:S01]  /*2320*/  IMAD.MOV.U32 R25, RZ, RZ, R22 ;  /* 0x000000ffff197224 */ /* 0x000fe200078e0016 */
[C---:B------:R-:W-:Y:S02]  /*2330*/  ISETP.GE.U32.AND P2, PT, R22.reuse, R23, PT ;  /* 0x000000171600720c */ /* 0x040fe40003f46070 */
[----:B------:R-:W-:Y:S01]  /*2340*/  @!P3 LOP3.LUT R19, R11, 0x7ff00000, RZ, 0xc0, !PT ;  /* 0x7ff000000b13b812 */ /* 0x000fe200078ec0ff */
[----:B------:R-:W0:Y:S03]  /*2350*/  MUFU.RCP64H R17, R3 ;  /* 0x0000000300117308 */ /* 0x000e260000001800 */
[----:B------:R-:W-:-:S02]  /*2360*/  @!P3 ISETP.GE.U32.AND P4, PT, R22, R19, PT ;  /* 0x000000131600b20c */ /* 0x000fc40003f86070 */
[----:B------:R-:W-:Y:S02]  /*2370*/  @!P0 LOP3.LUT R23, R3, 0x7ff00000, RZ, 0xc0, !PT ;  /* 0x7ff0000003178812 */ /* 0x000fe400078ec0ff */
[----:B------:R-:W-:-:S04]  /*2380*/  @!P3 SEL R19, R6, 0x63400000, !P4 ;  /* 0x634000000613b807 */ /* 0x000fc80006000000 */
[----:B------:R-:W-:-:S04]  /*2390*/  @!P3 LOP3.LUT R20, R19, 0x80000000, R13, 0xf8, !PT ;  /* 0x800000001314b812 */ /* 0x000fc800078ef80d */
[----:B------:R-:W-:Y:S01]  /*23a0*/  @!P3 LOP3.LUT R21, R20, 0x100000, RZ, 0xfc, !PT ;  /* 0x001000001415b812 */ /* 0x000fe200078efcff */
[----:B0-----:R-:W-:Y:S01]  /*23b0*/  DFMA R14, R16, -R2, 1 ;  /* 0x3ff00000100e742b */ /* 0x001fe20000000802 */
[----:B------:R-:W-:-:S07]  /*23c0*/  @!P3 MOV R20, RZ ;  /* 0x000000ff0014b202 */ /* 0x000fce0000000f00 */
[----:B------:R-:W-:-:S08]  /*23d0*/  DFMA R14, R14, R14, R14 ;  /* 0x0000000e0e0e722b */ /* 0x000fd0000000000e */
[----:B------:R-:W-:Y:S01]  /*23e0*/  DFMA R16, R16, R14, R16 ;  /* 0x0000000e1010722b */ /* 0x000fe20000000010 */
[----:B------:R-:W-:Y:S01]  /*23f0*/  SEL R15, R6, 0x63400000, !P2 ;  /* 0x63400000060f7807 */ /* 0x000fe20005000000 */
[----:B------:R-:W-:-:S03]  /*2400*/  IMAD.MOV.U32 R14, RZ, RZ, R12 ;  /* 0x000000ffff0e7224 */ /* 0x000fc600078e000c */
[----:B------:R-:W-:-:S03]  /*2410*/  LOP3.LUT R15, R15, 0x800fffff, R13, 0xf8, !PT ;  /* 0x800fffff0f0f7812 */ /* 0x000fc600078ef80d */
[----:B------:R-:W-:-:S03]  /*2420*/  DFMA R18, R16, -R2, 1 ;  /* 0x3ff000001012742b */ /* 0x000fc60000000802 */
[----:B------:R-:W-:-:S05]  /*2430*/  @!P3 DFMA R14, R14, 2, -R20 ;  /* 0x400000000e0eb82b */ /* 0x000fca0000000814 */
[----:B------:R-:W-:-:S05]  /*2440*/  DFMA R18, R16, R18, R16 ;  /* 0x000000121012722b */ /* 0x000fca0000000010 */
[----:B------:R-:W-:-:S03]  /*2450*/  @!P3 LOP3.LUT R25, R15, 0x7ff00000, RZ, 0xc0, !PT ;  /* 0x7ff000000f19b812 */ /* 0x000fc600078ec0ff */
[----:B------:R-:W-:Y:S02]  /*2460*/  DMUL R16, R18, R14 ;  /* 0x0000000e12107228 */ /* 0x000fe40000000000 */
[----:B------:R-:W-:-:S05]  /*2470*/  VIADD R26, R25, 0xffffffff ;  /* 0xffffffff191a7836 */ /* 0x000fca0000000000 */
[----:B------:R-:W-:Y:S01]  /*2480*/  ISETP.GT.U32.AND P0, PT, R26, 0x7feffffe, PT ;  /* 0x7feffffe1a00780c */ /* 0x000fe20003f04070 */
[----:B------:R-:W-:Y:S01]  /*2490*/  DFMA R20, R16, -R2, R14 ;  /* 0x800000021014722b */ /* 0x000fe2000000000e */
[----:B------:R-:W-:-:S04]  /*24a0*/  IADD3 R26, PT, PT, R23, -0x1, RZ ;  /* 0xffffffff171a7810 */ /* 0x000fc80007ffe0ff */
[----:B------:R-:W-:-:S03]  /*24b0*/  ISETP.GT.U32.OR P0, PT, R26, 0x7feffffe, P0 ;  /* 0x7feffffe1a00780c */ /* 0x000fc60000704470 */
[----:B------:R-:W-:-:S10]  /*24c0*/  DFMA R20, R18, R20, R16 ;  /* 0x000000141214722b */ /* 0x000fd40000000010 */
[----:B------:R-:W-:Y:S05]  /*24d0*/  @P0 BRA `(.L_x_26) ;  /* 0x00000000006c0947 */ /* 0x000fea0003800000 */
[----:B------:R-:W-:-:S04]  /*24e0*/  LOP3.LUT R13, R11, 0x7ff00000, RZ, 0xc0, !PT ;  /* 0x7ff000000b0d7812 */ /* 0x000fc800078ec0ff */
[CC--:B------:R-:W-:Y:S02]  /*24f0*/  VIADDMNMX R12, R22.reuse, -R13.reuse, 0xb9600000, !PT ;  /* 0xb9600000160c7446 */ /* 0x0c0fe4000780090d */
[----:B------:R-:W-:Y:S02]  /*2500*/  ISETP.GE.U32.AND P0, PT, R22, R13, PT ;  /* 0x0000000d1600720c */ /* 0x000fe40003f06070 */
[----:B------:R-:W-:Y:S02]  /*2510*/  VIMNMX R12, PT, PT, R12, 0x46a00000, PT ;  /* 0x46a000000c0c7848 */ /* 0x000fe40003fe0100 */
[----:B------:R-:W-:-:S05]  /*2520*/  SEL R13, R6, 0x63400000, !P0 ;  /* 0x63400000060d7807 */ /* 0x000fca0004000000 */
[----:B------:R-:W-:Y:S01]  /*2530*/  IMAD.IADD R6, R12, 0x1, -R13 ;  /* 0x000000010c067824 */ /* 0x000fe200078e0a0d */
[----:B------:R-:W-:-:S03]  /*2540*/  MOV R12, RZ ;  /* 0x000000ff000c7202 */ /* 0x000fc60000000f00 */
[----:B------:R-:W-:-:S06]  /*2550*/  VIADD R13, R6, 0x7fe00000 ;  /* 0x7fe00000060d7836 */ /* 0x000fcc0000000000 */
[----:B------:R-:W-:-:S10]  /*2560*/  DMUL R16, R20, R12 ;  /* 0x0000000c14107228 */ /* 0x000fd40000000000 */
[----:B------:R-:W-:-:S13]  /*2570*/  FSETP.GTU.AND P0, PT, |R17|, 1.469367938527859385e-39, PT ;  /* 0x001000001100780b */ /* 0x000fda0003f0c200 */
[----:B------:R-:W-:Y:S05]  /*2580*/  @P0 BRA `(.L_x_27) ;  /* 0x0000000000940947 */ /* 0x000fea0003800000 */
[----:B------:R-:W-:Y:S01]  /*2590*/  DFMA R2, R20, -R2, R14 ;  /* 0x800000021402722b */ /* 0x000fe2000000000e */
[----:B------:R-:W-:-:S09]  /*25a0*/  IMAD.MOV.U32 R12, RZ, RZ, RZ ;  /* 0x000000ffff0c7224 */ /* 0x000fd200078e00ff */
[C---:B------:R-:W-:Y:S02]  /*25b0*/  FSETP.NEU.AND P0, PT, R3.reuse, RZ, PT ;  /* 0x000000ff0300720b */ /* 0x040fe40003f0d000 */
[----:B------:R-:W-:-:S04]  /*25c0*/  LOP3.LUT R11, R3, 0x80000000, R11, 0x48, !PT ;  /* 0x80000000030b7812 */ /* 0x000fc800078e480b */
[----:B------:R-:W-:-:S07]  /*25d0*/  LOP3.LUT R13, R11, R13, RZ, 0xfc, !PT ;  /* 0x0000000d0b0d7212 */ /* 0x000fce00078efcff */
[----:B------:R-:W-:Y:S05]  /*25e0*/  @!P0 BRA `(.L_x_27) ;  /* 0x00000000007c8947 */ /* 0x000fea0003800000 */
[----:B------:R-:W-:Y:S01]  /*25f0*/  IMAD.MOV R3, RZ, RZ, -R6 ;  /* 0x000000ffff037224 */ /* 0x000fe200078e0a06 */
[----:B------:R-:W-:Y:S01]  /*2600*/  MOV R2, RZ ;  /* 0x000000ff00027202 */ /* 0x000fe20000000f00 */
[----:B------:R-:W-:-:S05]  /*2610*/  DMUL.RP R12, R20, R12 ;  /* 0x0000000c140c7228 */ /* 0x000fca0000008000 */
[----:B------:R-:W-:-:S05]  /*2620*/  DFMA R2, R16, -R2, R20 ;  /* 0x800000021002722b */ /* 0x000fca0000000014 */
[----:B------:R-:W-:Y:S02]  /*2630*/  LOP3.LUT R11, R13, R11, RZ, 0x3c, !PT ;  /* 0x0000000b0d0b7212 */ /* 0x000fe400078e3cff */
[----:B------:R-:W-:-:S04]  /*2640*/  IADD3 R2, PT, PT, -R6, -0x43300000, RZ ;  /* 0xbcd0000006027810 */ /* 0x000fc80007ffe1ff */
[----:B------:R-:W-:-:S04]  /*2650*/  FSETP.NEU.AND P0, PT, |R3|, R2, PT ;  /* 0x000000020300720b */ /* 0x000fc80003f0d200 */
[----:B------:R-:W-:Y:S02]  /*2660*/  FSEL R16, R12, R16, !P0 ;  /* 0x000000100c107208 */ /* 0x000fe40004000000 */
[----:B------:R-:W-:Y:S01]  /*2670*/  FSEL R17, R11, R17, !P0 ;  /* 0x000000110b117208 */ /* 0x000fe20004000000 */
[----:B------:R-:W-:Y:S06]  /*2680*/  BRA `(.L_x_27) ;  /* 0x0000000000547947 */ /* 0x000fec0003800000 */
.L_x_26:
[----:B------:R-:W-:-:S14]  /*2690*/  DSETP.NAN.AND P0, PT, R12, R12, PT ;  /* 0x0000000c0c00722a */ /* 0x000fdc0003f08000 */
[----:B------:R-:W-:Y:S05]  /*26a0*/  @P0 BRA `(.L_x_28) ;  /* 0x0000000000440947 */ /* 0x000fea0003800000 */
[----:B------:R-:W-:-:S14]  /*26b0*/  DSETP.NAN.AND P0, PT, R10, R10, PT ;  /* 0x0000000a0a00722a */ /* 0x000fdc0003f08000 */
[----:B------:R-:W-:Y:S05]  /*26c0*/  @P0 BRA `(.L_x_29) ;  /* 0x0000000000300947 */ /* 0x000fea0003800000 */
[----:B------:R-:W-:Y:S01]  /*26d0*/  ISETP.NE.AND P0, PT, R25, R23, PT ;  /* 0x000000171900720c */ /* 0x000fe20003f05270 */
[----:B------:R-:W-:Y:S02]  /*26e0*/  IMAD.MOV.U32 R16, RZ, RZ, 0x0 ;  /* 0x00000000ff107424 */ /* 0x000fe400078e00ff */
[----:B------:R-:W-:-:S10]  /*26f0*/  IMAD.MOV.U32 R17, RZ, RZ, -0x80000 ;  /* 0xfff80000ff117424 */ /* 0x000fd400078e00ff */
[----:B------:R-:W-:Y:S05]  /*2700*/  @!P0 BRA `(.L_x_27) ;  /* 0x0000000000348947 */ /* 0x000fea0003800000 */
[----:B------:R-:W-:Y:S02]  /*2710*/  ISETP.NE.AND P0, PT, R25, 0x7ff00000, PT ;  /* 0x7ff000001900780c */ /* 0x000fe40003f05270 */
[----:B------:R-:W-:Y:S02]  /*2720*/  LOP3.LUT R17, R13, 0x80000000, R11, 0x48, !PT ;  /* 0x800000000d117812 */ /* 0x000fe400078e480b */
[----:B------:R-:W-:-:S13]  /*2730*/  ISETP.EQ.OR P0, PT, R23, RZ, !P0 ;  /* 0x000000ff1700720c */ /* 0x000fda0004702670 */
[----:B------:R-:W-:Y:S02]  /*2740*/  @P0 LOP3.LUT R2, R17, 0x7ff00000, RZ, 0xfc, !PT ;  /* 0x7ff0000011020812 */ /* 0x000fe400078efcff */
[----:B------:R-:W-:Y:S01]  /*2750*/  @!P0 MOV R16, RZ ;  /* 0x000000ff00108202 */ /* 0x000fe20000000f00 */
[----:B------:R-:W-:Y:S02]  /*2760*/  @P0 IMAD.MOV.U32 R16, RZ, RZ, RZ ;  /* 0x000000ffff100224 */ /* 0x000fe400078e00ff */
[----:B------:R-:W-:Y:S01]  /*2770*/  @P0 IMAD.MOV.U32 R17, RZ, RZ, R2 ;  /* 0x000000ffff110224 */ /* 0x000fe200078e0002 */
[----:B------:R-:W-:Y:S06]  /*2780*/  BRA `(.L_x_27) ;  /* 0x0000000000147947 */ /* 0x000fec0003800000 */
.L_x_29:
[----:B------:R-:W-:Y:S02]  /*2790*/  LOP3.LUT R17, R11, 0x80000, RZ, 0xfc, !PT ;  /* 0x000800000b117812 */ /* 0x000fe400078efcff */
[----:B------:R-:W-:Y:S01]  /*27a0*/  MOV R16, R10 ;  /* 0x0000000a00107202 */ /* 0x000fe20000000f00 */
[----:B------:R-:W-:Y:S06]  /*27b0*/  BRA `(.L_x_27) ;  /* 0x0000000000087947 */ /* 0x000fec0003800000 */
.L_x_28:
[----:B------:R-:W-:Y:S01]  /*27c0*/  LOP3.LUT R17, R13, 0x80000, RZ, 0xfc, !PT ;  /* 0x000800000d117812 */ /* 0x000fe200078efcff */
[----:B------:R-:W-:-:S07]  /*27d0*/  IMAD.MOV.U32 R16, RZ, RZ, R12 ;  /* 0x000000ffff107224 */ /* 0x000fce00078e000c */
.L_x_27:
[----:B------:R-:W-:Y:S05]  /*27e0*/  BSYNC.RECONVERGENT B2 ;  /* 0x0000000000027941 */ /* 0x000fea0003800200 */
.L_x_25:
[----:B------:R-:W-:Y:S01]  /*27f0*/  IMAD.MOV.U32 R25, RZ, RZ, 0x0 ;  /* 0x00000000ff197424 */ /* 0x000fe200078e00ff */
[----:B------:R-:W-:Y:S01]  /*2800*/  MOV R3, R17 ;  /* 0x0000001100037202 */ /* 0x000fe20000000f00 */
[----:B------:R-:W-:Y:S02]  /*2810*/  IMAD.MOV.U32 R2, RZ, RZ, R16 ;  /* 0x000000ffff027224 */ /* 0x000fe400078e0010 */
[----:B------:R-:W-:Y:S05]  /*2820*/  RET.REL.NODEC R24 `(batchGradientsKernel) ;  /* 0xffffffd418f47950 */ /* 0x000fea0003c3ffff */
.L_x_30:
[----:B------:R-:W-:-:S00]  /*2830*/  BRA `(.L_x_30) ;  /* 0xfffffffc00fc7947 */ /* 0x000fc0000383ffff */
[----:B------:R-:W-:-:S00]  /*2840*/  NOP ;  /* 0x0000000000007918 */ /* 0x000fc00000000000 */
        /* <DEDUP_REMOVED lines=11> */
.L_x_31:


//--------------------- .nv.global.init           --------------------------
	.section	.nv.global.init,"aw",@progbits
.nv.global.init:
	.type		$str,@object
	.size		$str,(.L_0 - $str)
$str:
        /*0000*/ 	.byte	0x41, 0x68, 0x6f, 0x79, 0x20, 0x66, 0x72, 0x6f, 0x6d, 0x20, 0x62, 0x61, 0x74, 0x63, 0x68, 0x47
        /*0010*/ 	.byte	0x72, 0x61, 0x64, 0x69, 0x65, 0x6e, 0x74, 0x73, 0x21, 0x00
.L_0:


//--------------------- .nv.shared.reserved.0     --------------------------
	.section	.nv.shared.reserved.0,"aw",@nobits
	.weak		__nv_reservedSMEM_offset_0_alias
	.size		__nv_reservedSMEM_offset_0_alias, 0, 64
	.other		__nv_reservedSMEM_offset_0_alias,@"STO_CUDA_RESERVED_SHARED STV_DEFAULT"
__nv_reservedSMEM_offset_0_alias:
	.zero		0
	.zero		64


//--------------------- .nv.constant0.batchGradientsKernel --------------------------
	.section	.nv.constant0.batchGradientsKernel,"a",@progbits
	.sectionflags	@""
	.align	4
.nv.constant0.batchGradientsKernel:
	.zero		1016


//--------------------- SYMBOLS --------------------------

	.type		.nv.reservedSmem.offset0,@object
	.size		.nv.reservedSmem.offset0,0x4
	.type		vprintf,@function
